	.target	sm_90a

	.elftype	@"ET_EXEC"


//--------------------- .note.nv.tkinfo           --------------------------
	.section	.note.nv.tkinfo,"",@"SHT_NOTE"
	.sectionflags	@"SHF_NOTE_NV_TKINFO"
	.tkinfo
        /*0018*/ 	.word	0x00000002
        /*0030*/ 	.string	""
        /*0030*/ 	.string	"ptxas"
        /*0030*/ 	.string	"Cuda compilation tools, release 13.0, V13.0.88"
        /*0030*/ 	.string	"Build cuda_13.0.r13.0/compiler.36424714_0"
        /*0030*/ 	.string	"-v  -suppress-debug-info  -lineinfo  -arch sm_90a "



//--------------------- .note.nv.cuinfo           --------------------------
	.section	.note.nv.cuinfo,"",@"SHT_NOTE"
	.sectionflags	@"SHF_NOTE_NV_CUINFO"
        /*0018*/ 	.short	0x0002
        /*001a*/ 	.short	0x005a
        /*001c*/ 	.short	0x0082
	.zero		2


//--------------------- .nv.info                  --------------------------
	.section	.nv.info,"",@"SHT_CUDA_INFO"
	.align	4


	//----- nvinfo : EIATTR_REGCOUNT
	.align		4
        /*0000*/ 	.byte	0x04, 0x2f
        /*0002*/ 	.short	(.L_1 - .L_0)
	.align		4
.L_0:
        /*0004*/ 	.word	index@(matmul_kernel)
        /*0008*/ 	.word	0x000000f8


	//----- nvinfo : EIATTR_FRAME_SIZE
	.align		4
.L_1:
        /*000c*/ 	.byte	0x04, 0x11
        /*000e*/ 	.short	(.L_3 - .L_2)
	.align		4
.L_2:
        /*0010*/ 	.word	index@(matmul_kernel)
        /*0014*/ 	.word	0x00000000


	//----- nvinfo : EIATTR_MIN_STACK_SIZE
	.align		4
.L_3:
        /*0018*/ 	.byte	0x04, 0x12
        /*001a*/ 	.short	(.L_5 - .L_4)
	.align		4
.L_4:
        /*001c*/ 	.word	index@(matmul_kernel)
        /*0020*/ 	.word	0x00000000
.L_5:


//--------------------- .nv.compat                --------------------------
	.section	.nv.compat,"",@"SHT_CUDA_COMPAT_INFO"
	.align	4
        /*0000*/ 	.byte	0x02, 0x09, 0x01, 0x00, 0x02, 0x02, 0x04, 0x00, 0x02, 0x05, 0x05, 0x00, 0x03, 0x07, 0x01, 0x01
        /*0010*/ 	.byte	0x02, 0x03, 0x00, 0x00, 0x02, 0x06, 0x01, 0x00, 0x04, 0x0b, 0x08, 0x00, 0x00, 0x00, 0x00, 0x00
        /*0020*/ 	.byte	0x00, 0x00, 0x00, 0x00


//--------------------- .nv.info.matmul_kernel    --------------------------
	.section	.nv.info.matmul_kernel,"",@"SHT_CUDA_INFO"
	.sectionflags	@""
	.align	4


	//----- nvinfo : EIATTR_CUDA_API_VERSION
	.align		4
        /*0000*/ 	.byte	0x04, 0x37
        /*0002*/ 	.short	(.L_7 - .L_6)
.L_6:
        /*0004*/ 	.word	0x00000082


	//----- nvinfo : EIATTR_KPARAM_INFO
	.align		4
.L_7:
        /*0008*/ 	.byte	0x04, 0x17
        /*000a*/ 	.short	(.L_9 - .L_8)
.L_8:
        /*000c*/ 	.word	0x00000000
        /*0010*/ 	.short	0x000d
        /*0012*/ 	.short	0x0048
        /*0014*/ 	.byte	0x00, 0xf4, 0x21, 0x00


	//----- nvinfo : EIATTR_KPARAM_INFO
	.align		4
.L_9:
        /*0018*/ 	.byte	0x04, 0x17
        /*001a*/ 	.short	(.L_11 - .L_10)
.L_10:
        /*001c*/ 	.word	0x00000000
        /*0020*/ 	.short	0x000c
        /*0022*/ 	.short	0x0040
        /*0024*/ 	.byte	0x00, 0xf4, 0x21, 0x00


	//----- nvinfo : EIATTR_KPARAM_INFO
	.align		4
.L_11:
        /*0028*/ 	.byte	0x04, 0x17
        /*002a*/ 	.short	(.L_13 - .L_12)
.L_12:
        /*002c*/ 	.word	0x00000000
        /*0030*/ 	.short	0x000b
        /*0032*/ 	.short	0x0038
        /*0034*/ 	.byte	0x00, 0xf0, 0x11, 0x00


	//----- nvinfo : EIATTR_KPARAM_INFO
	.align		4
.L_13:
        /*0038*/ 	.byte	0x04, 0x17
        /*003a*/ 	.short	(.L_15 - .L_14)
.L_14:
        /*003c*/ 	.word	0x00000000
        /*0040*/ 	.short	0x000a
        /*0042*/ 	.short	0x0034
        /*0044*/ 	.byte	0x00, 0xf0, 0x11, 0x00


	//----- nvinfo : EIATTR_KPARAM_INFO
	.align		4
.L_15:
        /*0048*/ 	.byte	0x04, 0x17
        /*004a*/ 	.short	(.L_17 - .L_16)
.L_16:
        /*004c*/ 	.word	0x00000000
        /*0050*/ 	.short	0x0009
        /*0052*/ 	.short	0x0030
        /*0054*/ 	.byte	0x00, 0xf0, 0x11, 0x00


	//----- nvinfo : EIATTR_KPARAM_INFO
	.align		4
.L_17:
        /*0058*/ 	.byte	0x04, 0x17
        /*005a*/ 	.short	(.L_19 - .L_18)
.L_18:
        /*005c*/ 	.word	0x00000000
        /*0060*/ 	.short	0x0008
        /*0062*/ 	.short	0x002c
        /*0064*/ 	.byte	0x00, 0xf0, 0x11, 0x00


	//----- nvinfo : EIATTR_KPARAM_INFO
	.align		4
.L_19:
        /*0068*/ 	.byte	0x04, 0x17
        /*006a*/ 	.short	(.L_21 - .L_20)
.L_20:
        /*006c*/ 	.word	0x00000000
        /*0070*/ 	.short	0x0007
        /*0072*/ 	.short	0x0028
        /*0074*/ 	.byte	0x00, 0xf0, 0x11, 0x00


	//----- nvinfo : EIATTR_KPARAM_INFO
	.align		4
.L_21:
        /*0078*/ 	.byte	0x04, 0x17
        /*007a*/ 	.short	(.L_23 - .L_22)
.L_22:
        /*007c*/ 	.word	0x00000000
        /*0080*/ 	.short	0x0006
        /*0082*/ 	.short	0x0024
        /*0084*/ 	.byte	0x00, 0xf0, 0x11, 0x00


	//----- nvinfo : EIATTR_KPARAM_INFO
	.align		4
.L_23:
        /*0088*/ 	.byte	0x04, 0x17
        /*008a*/ 	.short	(.L_25 - .L_24)
.L_24:
        /*008c*/ 	.word	0x00000000
        /*0090*/ 	.short	0x0005
        /*0092*/ 	.short	0x0020
        /*0094*/ 	.byte	0x00, 0xf0, 0x11, 0x00


	//----- nvinfo : EIATTR_KPARAM_INFO
	.align		4
.L_25:
        /*0098*/ 	.byte	0x04, 0x17
        /*009a*/ 	.short	(.L_27 - .L_26)
.L_26:
        /*009c*/ 	.word	0x00000000
        /*00a0*/ 	.short	0x0004
        /*00a2*/ 	.short	0x001c
        /*00a4*/ 	.byte	0x00, 0xf0, 0x11, 0x00


	//----- nvinfo : EIATTR_KPARAM_INFO
	.align		4
.L_27:
        /*00a8*/ 	.byte	0x04, 0x17
        /*00aa*/ 	.short	(.L_29 - .L_28)
.L_28:
        /*00ac*/ 	.word	0x00000000
        /*00b0*/ 	.short	0x0003
        /*00b2*/ 	.short	0x0018
        /*00b4*/ 	.byte	0x00, 0xf0, 0x11, 0x00


	//----- nvinfo : EIATTR_KPARAM_INFO
	.align		4
.L_29:
        /*00b8*/ 	.byte	0x04, 0x17
        /*00ba*/ 	.short	(.L_31 - .L_30)
.L_30:
        /*00bc*/ 	.word	0x00000000
        /*00c0*/ 	.short	0x0002
        /*00c2*/ 	.short	0x0010
        /*00c4*/ 	.byte	0x00, 0xf4, 0x21, 0x00


	//----- nvinfo : EIATTR_KPARAM_INFO
	.align		4
.L_31:
        /*00c8*/ 	.byte	0x04, 0x17
        /*00ca*/ 	.short	(.L_33 - .L_32)
.L_32:
        /*00cc*/ 	.word	0x00000000
        /*00d0*/ 	.short	0x0001
        /*00d2*/ 	.short	0x0008
        /*00d4*/ 	.byte	0x00, 0xf4, 0x21, 0x00


	//----- nvinfo : EIATTR_KPARAM_INFO
	.align		4
.L_33:
        /*00d8*/ 	.byte	0x04, 0x17
        /*00da*/ 	.short	(.L_35 - .L_34)
.L_34:
        /*00dc*/ 	.word	0x00000000
        /*00e0*/ 	.short	0x0000
        /*00e2*/ 	.short	0x0000
        /*00e4*/ 	.byte	0x00, 0xf4, 0x21, 0x00


	//----- nvinfo : EIATTR_SPARSE_MMA_MASK
	.align		4
.L_35:
        /*00e8*/ 	.byte	0x03, 0x50
        /*00ea*/ 	.short	0x0000


	//----- nvinfo : EIATTR_MAXREG_COUNT
	.align		4
        /*00ec*/ 	.byte	0x03, 0x1b
        /*00ee*/ 	.short	0x00ff


	//----- nvinfo : EIATTR_NUM_BARRIERS
	.align		4
        /*00f0*/ 	.byte	0x02, 0x4c
        /*00f2*/ 	.byte	0x01
	.zero		1


	//----- nvinfo : EIATTR_MERCURY_ISA_VERSION
	.align		4
        /*00f4*/ 	.byte	0x03, 0x5f
        /*00f6*/ 	.short	0x0101


	//----- nvinfo : EIATTR_EXIT_INSTR_OFFSETS
	.align		4
        /*00f8*/ 	.byte	0x04, 0x1c
        /*00fa*/ 	.short	(.L_37 - .L_36)


	//   ....[0]....
.L_36:
        /*00fc*/ 	.word	0x00006060


	//   ....[1]....
        /*0100*/ 	.word	0x00006080


	//----- nvinfo : EIATTR_REQNTID
	.align		4
.L_37:
        /*0104*/ 	.byte	0x04, 0x10
        /*0106*/ 	.short	(.L_39 - .L_38)
.L_38:
        /*0108*/ 	.word	0x00000080
        /*010c*/ 	.word	0x00000001
        /*0110*/ 	.word	0x00000001


	//----- nvinfo : EIATTR_CBANK_PARAM_SIZE
	.align		4
.L_39:
        /*0114*/ 	.byte	0x03, 0x19
        /*0116*/ 	.short	0x0050


	//----- nvinfo : EIATTR_PARAM_CBANK
	.align		4
        /*0118*/ 	.byte	0x04, 0x0a
        /*011a*/ 	.short	(.L_41 - .L_40)
	.align		4
.L_40:
        /*011c*/ 	.word	index@(.nv.constant0.matmul_kernel)
        /*0120*/ 	.short	0x0210
        /*0122*/ 	.short	0x0050


	//----- nvinfo : EIATTR_SW_WAR
	.align		4
.L_41:
        /*0124*/ 	.byte	0x04, 0x36
        /*0126*/ 	.short	(.L_43 - .L_42)
.L_42:
        /*0128*/ 	.word	0x00000008
.L_43:


//--------------------- .nv.callgraph             --------------------------
	.section	.nv.callgraph,"",@"SHT_CUDA_CALLGRAPH"
	.align	4
	.sectionentsize	8
	.align		4
        /*0000*/ 	.word	0x00000000
	.align		4
        /*0004*/ 	.word	0xffffffff
	.align		4
        /*0008*/ 	.word	0x00000000
	.align		4
        /*000c*/ 	.word	0xfffffffe
	.align		4
        /*0010*/ 	.word	0x00000000
	.align		4
        /*0014*/ 	.word	0xfffffffd
	.align		4
        /*0018*/ 	.word	0x00000000
	.align		4
        /*001c*/ 	.word	0xfffffffc


//--------------------- .text.matmul_kernel       --------------------------
	.section	.text.matmul_kernel,"ax",@progbits
	.align	128
        .global         matmul_kernel
        .type           matmul_kernel,@function
        .size           matmul_kernel,(.L_x_4 - matmul_kernel)
        .other          matmul_kernel,@"STO_CUDA_ENTRY STV_DEFAULT"
matmul_kernel:
.text.matmul_kernel:
[----:B------:R-:W0:Y:S08]  /*0000*/  LDC R1, c[0x0][0x28] ;  /* 0x00000a00ff017b82 */ /* 0x000e300000000800 */
[----:B------:R-:W1:Y:S01]  /*0010*/  LDC.64 R34, c[0x0][0x228] ;  /* 0x00008a00ff227b82 */ /* 0x000e620000000a00 */
[----:B------:R-:W2:Y:S01]  /*0020*/  S2R R5, SR_CTAID.X ;  /* 0x0000000000057919 */ /* 0x000ea20000002500 */
[----:B------:R-:W-:Y:S01]  /*0030*/  UMOV UR4, 0x400 ;  /* 0x0000040000047882 */ /* 0x000fe20000000000 */
[----:B------:R-:W-:Y:S01]  /*0040*/  ULDC.64 UR16, c[0x0][0x208] ;  /* 0x0000820000107ab9 */ /* 0x000fe20000000a00 */
[----:B------:R-:W-:Y:S01]  /*0050*/  ULDC UR11, c[0x0][0x230] ;  /* 0x00008c00000b7ab9 */ /* 0x000fe20000000800 */
[----:B------:R-:W3:Y:S03]  /*0060*/  S2R R67, SR_TID.X ;  /* 0x0000000000437919 */ /* 0x000ee60000002100 */
[----:B------:R-:W4:Y:S08]  /*0070*/  LDC R177, c[0x0][0x230] ;  /* 0x00008c00ffb17b82 */ /* 0x000f300000000800 */
[----:B------:R-:W5:Y:S01]  /*0080*/  S2UR UR10, SR_CgaCtaId ;  /* 0x00000000000a79c3 */ /* 0x000f620000008800 */
[----:B-1----:R-:W-:-:S05]  /*0090*/  VIADD R0, R35, 0x3f ;  /* 0x0000003f23007836 */ /* 0x002fca0000000000 */
[----:B------:R-:W-:Y:S01]  /*00a0*/  SHF.R.S32.HI R3, RZ, 0x1f, R0 ;  /* 0x0000001fff037819 */ /* 0x000fe20000011400 */
[----:B----4-:R-:W-:-:S03]  /*00b0*/  VIADD R177, R177, 0x3f ;  /* 0x0000003fb1b17836 */ /* 0x010fc60000000000 */
[----:B------:R-:W-:Y:S02]  /*00c0*/  LEA.HI R3, R3, R0, RZ, 0x6 ;  /* 0x0000000003037211 */ /* 0x000fe400078f30ff */
[----:B--2---:R-:W-:Y:S02]  /*00d0*/  IABS R8, R5 ;  /* 0x0000000500087213 */ /* 0x004fe40000000000 */
[----:B------:R-:W-:Y:S02]  /*00e0*/  SHF.R.S32.HI R3, RZ, 0x6, R3 ;  /* 0x00000006ff037819 */ /* 0x000fe40000011403 */
[----:B---3--:R-:W-:Y:S01]  /*00f0*/  SHF.R.U32.HI R97, RZ, 0x6, R67 ;  /* 0x00000006ff617819 */ /* 0x008fe20000011643 */
[----:B-----5:R-:W-:Y:S01]  /*0100*/  ULEA UR10, UR10, UR4, 0x18 ;  /* 0x000000040a0a7291 */ /* 0x020fe2000f8ec03f */
[----:B------:R-:W-:Y:S01]  /*0110*/  LOP3.LUT R178, R67, 0x3f, RZ, 0xc0, !PT ;  /* 0x0000003f43b27812 */ /* 0x000fe200078ec0ff */
[----:B------:R-:W-:Y:S01]  /*0120*/  IMAD.SHL.U32 R4, R3, 0x8, RZ ;  /* 0x0000000803047824 */ /* 0x000fe200078e00ff */
[----:B------:R-:W-:-:S02]  /*0130*/  LEA.HI R98, R67, 0xe, RZ, 0x1a ;  /* 0x0000000e43627811 */ /* 0x000fc400078fd0ff */
[C---:B------:R-:W-:Y:S02]  /*0140*/  LEA.HI R99, R67.reuse, 0x1e, RZ, 0x1a ;  /* 0x0000001e43637811 */ /* 0x040fe400078fd0ff */
[-C--:B------:R-:W-:Y:S02]  /*0150*/  IABS R7, R4.reuse ;  /* 0x0000000400077213 */ /* 0x080fe40000000000 */
[----:B------:R-:W-:Y:S02]  /*0160*/  IABS R10, R4 ;  /* 0x00000004000a7213 */ /* 0x000fe40000000000 */
[----:B------:R-:W1:Y:S01]  /*0170*/  I2F.RP R0, R7 ;  /* 0x0000000700007306 */ /* 0x000e620000209400 */
[C---:B------:R-:W-:Y:S02]  /*0180*/  LEA.HI R181, R67.reuse, 0x2e, RZ, 0x1a ;  /* 0x0000002e43b57811 */ /* 0x040fe400078fd0ff */
[----:B------:R-:W-:Y:S02]  /*0190*/  LEA.HI R179, R67, 0x3e, RZ, 0x1a ;  /* 0x0000003e43b37811 */ /* 0x000fe400078fd0ff */
[----:B------:R-:W-:-:S04]  /*01a0*/  SGXT.U32 R97, R97, 0x1 ;  /* 0x000000016161781a */ /* 0x000fc80000000000 */
[C---:B------:R-:W-:Y:S02]  /*01b0*/  LOP3.LUT R70, R97.reuse, 0x2, RZ, 0xfc, !PT ;  /* 0x0000000261467812 */ /* 0x040fe400078efcff */
[C---:B------:R-:W-:Y:S02]  /*01c0*/  LOP3.LUT R71, R97.reuse, 0x4, RZ, 0xfc, !PT ;  /* 0x0000000461477812 */ /* 0x040fe400078efcff */
[C---:B------:R-:W-:Y:S01]  /*01d0*/  LOP3.LUT R72, R97.reuse, 0x6, RZ, 0xfc, !PT ;  /* 0x0000000661487812 */ /* 0x040fe200078efcff */
[----:B-1----:R-:W1:Y:S01]  /*01e0*/  MUFU.RCP R0, R0 ;  /* 0x0000000000007308 */ /* 0x002e620000001000 */
[C---:B------:R-:W-:Y:S02]  /*01f0*/  LOP3.LUT R73, R97.reuse, 0x8, RZ, 0xfc, !PT ;  /* 0x0000000861497812 */ /* 0x040fe400078efcff */
[C---:B------:R-:W-:Y:S02]  /*0200*/  LOP3.LUT R74, R97.reuse, 0xa, RZ, 0xfc, !PT ;  /* 0x0000000a614a7812 */ /* 0x040fe400078efcff */
[----:B------:R-:W-:-:S02]  /*0210*/  LOP3.LUT R75, R97, 0xc, RZ, 0xfc, !PT ;  /* 0x0000000c614b7812 */ /* 0x000fc400078efcff */
[C---:B------:R-:W-:Y:S02]  /*0220*/  LOP3.LUT R76, R97.reuse, 0x10, RZ, 0xfc, !PT ;  /* 0x00000010614c7812 */ /* 0x040fe400078efcff */
[C---:B------:R-:W-:Y:S02]  /*0230*/  LOP3.LUT R77, R97.reuse, 0x12, RZ, 0xfc, !PT ;  /* 0x00000012614d7812 */ /* 0x040fe400078efcff */
[C---:B------:R-:W-:Y:S02]  /*0240*/  LOP3.LUT R78, R97.reuse, 0x14, RZ, 0xfc, !PT ;  /* 0x00000014614e7812 */ /* 0x040fe400078efcff */
[C---:B------:R-:W-:Y:S02]  /*0250*/  LOP3.LUT R79, R97.reuse, 0x16, RZ, 0xfc, !PT ;  /* 0x00000016614f7812 */ /* 0x040fe400078efcff */
[C---:B------:R-:W-:Y:S01]  /*0260*/  LOP3.LUT R80, R97.reuse, 0x18, RZ, 0xfc, !PT ;  /* 0x0000001861507812 */ /* 0x040fe200078efcff */
[----:B-1----:R-:W-:Y:S01]  /*0270*/  VIADD R2, R0, 0xffffffe ;  /* 0x0ffffffe00027836 */ /* 0x002fe20000000000 */
[C---:B------:R-:W-:Y:S01]  /*0280*/  LOP3.LUT R81, R97.reuse, 0x1a, RZ, 0xfc, !PT ;  /* 0x0000001a61517812 */ /* 0x040fe200078efcff */
[----:B------:R-:W-:Y:S01]  /*0290*/  IMAD.MOV R0, RZ, RZ, -R10 ;  /* 0x000000ffff007224 */ /* 0x000fe200078e0a0a */
[C---:B------:R-:W-:Y:S01]  /*02a0*/  LOP3.LUT R82, R97.reuse, 0x1c, RZ, 0xfc, !PT ;  /* 0x0000001c61527812 */ /* 0x040fe200078efcff */
[----:B------:R1:W2:Y:S01]  /*02b0*/  F2I.FTZ.U32.TRUNC.NTZ R3, R2 ;  /* 0x0000000200037305 */ /* 0x0002a2000021f000 */
[----:B------:R-:W-:-:S02]  /*02c0*/  LOP3.LUT R83, R97, 0x20, RZ, 0xfc, !PT ;  /* 0x0000002061537812 */ /* 0x000fc400078efcff */
[C---:B------:R-:W-:Y:S02]  /*02d0*/  LOP3.LUT R84, R97.reuse, 0x22, RZ, 0xfc, !PT ;  /* 0x0000002261547812 */ /* 0x040fe400078efcff */
[C---:B------:R-:W-:Y:S02]  /*02e0*/  LOP3.LUT R85, R97.reuse, 0x24, RZ, 0xfc, !PT ;  /* 0x0000002461557812 */ /* 0x040fe400078efcff */
[C---:B------:R-:W-:Y:S01]  /*02f0*/  LOP3.LUT R86, R97.reuse, 0x26, RZ, 0xfc, !PT ;  /* 0x0000002661567812 */ /* 0x040fe200078efcff */
[----:B-1----:R-:W-:Y:S01]  /*0300*/  IMAD.MOV.U32 R2, RZ, RZ, RZ ;  /* 0x000000ffff027224 */ /* 0x002fe200078e00ff */
[C---:B------:R-:W-:Y:S02]  /*0310*/  LOP3.LUT R87, R97.reuse, 0x28, RZ, 0xfc, !PT ;  /* 0x0000002861577812 */ /* 0x040fe400078efcff */
[C---:B------:R-:W-:Y:S02]  /*0320*/  LOP3.LUT R88, R97.reuse, 0x2a, RZ, 0xfc, !PT ;  /* 0x0000002a61587812 */ /* 0x040fe400078efcff */
[C---:B------:R-:W-:Y:S01]  /*0330*/  LOP3.LUT R89, R97.reuse, 0x2c, RZ, 0xfc, !PT ;  /* 0x0000002c61597812 */ /* 0x040fe200078efcff */
[----:B--2---:R-:W-:Y:S01]  /*0340*/  IMAD.MOV R6, RZ, RZ, -R3 ;  /* 0x000000ffff067224 */ /* 0x004fe200078e0a03 */
[----:B------:R-:W-:-:S02]  /*0350*/  LOP3.LUT R90, R97, 0x30, RZ, 0xfc, !PT ;  /* 0x00000030615a7812 */ /* 0x000fc400078efcff */
[C---:B------:R-:W-:Y:S01]  /*0360*/  LOP3.LUT R91, R97.reuse, 0x32, RZ, 0xfc, !PT ;  /* 0x00000032615b7812 */ /* 0x040fe200078efcff */
[----:B------:R-:W-:Y:S01]  /*0370*/  IMAD R9, R6, R7, RZ ;  /* 0x0000000706097224 */ /* 0x000fe200078e02ff */
[C---:B------:R-:W-:Y:S01]  /*0380*/  LOP3.LUT R92, R97.reuse, 0x34, RZ, 0xfc, !PT ;  /* 0x00000034615c7812 */ /* 0x040fe200078efcff */
[----:B------:R-:W-:Y:S01]  /*0390*/  IMAD.MOV.U32 R6, RZ, RZ, R8 ;  /* 0x000000ffff067224 */ /* 0x000fe200078e0008 */
[----:B------:R-:W-:Y:S01]  /*03a0*/  LOP3.LUT R93, R97, 0x36, RZ, 0xfc, !PT ;  /* 0x00000036615d7812 */ /* 0x000fe200078efcff */
[----:B------:R-:W-:Y:S01]  /*03b0*/  IMAD.HI.U32 R3, R3, R9, R2 ;  /* 0x0000000903037227 */ /* 0x000fe200078e0002 */
[C---:B------:R-:W-:Y:S02]  /*03c0*/  LOP3.LUT R94, R97.reuse, 0x38, RZ, 0xfc, !PT ;  /* 0x00000038615e7812 */ /* 0x040fe400078efcff */
[C---:B------:R-:W-:Y:S02]  /*03d0*/  LOP3.LUT R95, R97.reuse, 0x3a, RZ, 0xfc, !PT ;  /* 0x0000003a615f7812 */ /* 0x040fe400078efcff */
[----:B------:R-:W-:Y:S01]  /*03e0*/  LOP3.LUT R96, R97, 0x3c, RZ, 0xfc, !PT ;  /* 0x0000003c61607812 */ /* 0x000fe200078efcff */
[----:B------:R-:W-:-:S04]  /*03f0*/  IMAD.HI.U32 R3, R3, R6, RZ ;  /* 0x0000000603037227 */ /* 0x000fc800078e00ff */
[----:B------:R-:W-:-:S05]  /*0400*/  IMAD R0, R3, R0, R6 ;  /* 0x0000000003007224 */ /* 0x000fca00078e0206 */
[----:B------:R-:W-:-:S13]  /*0410*/  ISETP.GT.U32.AND P1, PT, R7, R0, PT ;  /* 0x000000000700720c */ /* 0x000fda0003f24070 */
[----:B------:R-:W-:Y:S02]  /*0420*/  @!P1 IMAD.IADD R0, R0, 0x1, -R7 ;  /* 0x0000000100009824 */ /* 0x000fe400078e0a07 */
[----:B------:R-:W-:Y:S01]  /*0430*/  @!P1 VIADD R3, R3, 0x1 ;  /* 0x0000000103039836 */ /* 0x000fe20000000000 */
[----:B------:R-:W-:Y:S02]  /*0440*/  ISETP.NE.AND P1, PT, R4, RZ, PT ;  /* 0x000000ff0400720c */ /* 0x000fe40003f25270 */
[----:B------:R-:W-:Y:S02]  /*0450*/  ISETP.GE.U32.AND P0, PT, R0, R7, PT ;  /* 0x000000070000720c */ /* 0x000fe40003f06070 */
[----:B------:R-:W-:-:S04]  /*0460*/  LOP3.LUT R0, R5, R4, RZ, 0x3c, !PT ;  /* 0x0000000405007212 */ /* 0x000fc800078e3cff */
[----:B------:R-:W-:Y:S01]  /*0470*/  ISETP.GE.AND P2, PT, R0, RZ, PT ;  /* 0x000000ff0000720c */ /* 0x000fe20003f46270 */
[----:B------:R-:W-:-:S06]  /*0480*/  VIADD R0, R34, 0x3f ;  /* 0x0000003f22007836 */ /* 0x000fcc0000000000 */
[----:B------:R-:W-:-:S04]  /*0490*/  @P0 VIADD R3, R3, 0x1 ;  /* 0x0000000103030836 */ /* 0x000fc80000000000 */
[----:B------:R-:W-:Y:S01]  /*04a0*/  IMAD.MOV.U32 R2, RZ, RZ, R3 ;  /* 0x000000ffff027224 */ /* 0x000fe200078e0003 */
[----:B------:R-:W-:-:S03]  /*04b0*/  SHF.R.S32.HI R3, RZ, 0x1f, R0 ;  /* 0x0000001fff037819 */ /* 0x000fc60000011400 */
[----:B------:R-:W-:Y:S01]  /*04c0*/  @!P2 IMAD.MOV R2, RZ, RZ, -R2 ;  /* 0x000000ffff02a224 */ /* 0x000fe200078e0a02 */
[----:B------:R-:W-:Y:S02]  /*04d0*/  @!P1 LOP3.LUT R2, RZ, R4, RZ, 0x33, !PT ;  /* 0x00000004ff029212 */ /* 0x000fe400078e33ff */
[----:B------:R-:W-:-:S03]  /*04e0*/  LEA.HI R3, R3, R0, RZ, 0x6 ;  /* 0x0000000003037211 */ /* 0x000fc600078f30ff */
[----:B------:R-:W-:Y:S02]  /*04f0*/  IMAD.SHL.U32 R25, R2, 0x8, RZ ;  /* 0x0000000802197824 */ /* 0x000fe400078e00ff */
[----:B------:R-:W-:-:S03]  /*0500*/  IMAD.MOV R2, RZ, RZ, -R2 ;  /* 0x000000ffff027224 */ /* 0x000fc600078e0a02 */
[----:B------:R-:W-:Y:S01]  /*0510*/  LEA.HI.SX32 R3, R3, -R25, 0x1a ;  /* 0x8000001903037211 */ /* 0x000fe200078fd2ff */
[----:B------:R-:W-:-:S03]  /*0520*/  IMAD R4, R4, R2, R5 ;  /* 0x0000000204047224 */ /* 0x000fc600078e0205 */
[----:B------:R-:W-:Y:S02]  /*0530*/  VIMNMX R11, R3, 0x8, PT ;  /* 0x00000008030b7848 */ /* 0x000fe40003fe0100 */
[----:B------:R-:W-:Y:S02]  /*0540*/  IABS R9, R4 ;  /* 0x0000000400097213 */ /* 0x000fe40000000000 */
[----:B------:R-:W-:-:S04]  /*0550*/  IABS R7, R11 ;  /* 0x0000000b00077213 */ /* 0x000fc80000000000 */
[----:B------:R-:W1:Y:S08]  /*0560*/  I2F.RP R0, R7 ;  /* 0x0000000700007306 */ /* 0x000e700000209400 */
[----:B-1----:R-:W1:Y:S02]  /*0570*/  MUFU.RCP R0, R0 ;  /* 0x0000000000007308 */ /* 0x002e640000001000 */
[----:B-1----:R-:W-:-:S06]  /*0580*/  VIADD R3, R0, 0xffffffe ;  /* 0x0ffffffe00037836 */ /* 0x002fcc0000000000 */
[----:B------:R-:W1:Y:S02]  /*0590*/  F2I.FTZ.U32.TRUNC.NTZ R3, R3 ;  /* 0x0000000300037305 */ /* 0x000e64000021f000 */
[----:B-1----:R-:W-:-:S04]  /*05a0*/  IMAD.MOV R6, RZ, RZ, -R3 ;  /* 0x000000ffff067224 */ /* 0x002fc800078e0a03 */
[----:B------:R-:W-:Y:S01]  /*05b0*/  IMAD.MOV.U32 R2, RZ, RZ, R6 ;  /* 0x000000ffff027224 */ /* 0x000fe200078e0006 */
[----:B------:R-:W-:-:S03]  /*05c0*/  IABS R6, R11 ;  /* 0x0000000b00067213 */ /* 0x000fc60000000000 */
[----:B------:R-:W-:Y:S02]  /*05d0*/  IMAD R5, R2, R7, RZ ;  /* 0x0000000702057224 */ /* 0x000fe400078e02ff */
[----:B------:R-:W-:Y:S02]  /*05e0*/  IMAD.MOV.U32 R2, RZ, RZ, RZ ;  /* 0x000000ffff027224 */ /* 0x000fe400078e00ff */
[----:B------:R-:W-:Y:S02]  /*05f0*/  IMAD.MOV R0, RZ, RZ, -R6 ;  /* 0x000000ffff007224 */ /* 0x000fe400078e0a06 */
[----:B------:R-:W-:-:S06]  /*0600*/  IMAD.HI.U32 R2, R3, R5, R2 ;  /* 0x0000000503027227 */ /* 0x000fcc00078e0002 */
        /* <DEDUP_REMOVED lines=8> */
[----:B------:R-:W-:-:S07]  /*0690*/  ISETP.GE.AND P2, PT, R0, RZ, PT ;  /* 0x000000ff0000720c */ /* 0x000fce0003f46270 */
[----:B------:R-:W-:Y:S01]  /*06a0*/  @P0 VIADD R2, R2, 0x1 ;  /* 0x0000000102020836 */ /* 0x000fe20000000000 */
[----:B------:R-:W-:-:S05]  /*06b0*/  ISETP.GT.AND P0, PT, R177, 0x3f, PT ;  /* 0x0000003fb100780c */ /* 0x000fca0003f04270 */
[----:B------:R-:W-:Y:S01]  /*06c0*/  @!P2 IMAD.MOV R2, RZ, RZ, -R2 ;  /* 0x000000ffff02a224 */ /* 0x000fe200078e0a02 */
[----:B------:R-:W-:-:S05]  /*06d0*/  @!P1 LOP3.LUT R2, RZ, R11, RZ, 0x33, !PT ;  /* 0x0000000bff029212 */ /* 0x000fca00078e33ff */
[----:B------:R-:W-:Y:S02]  /*06e0*/  IMAD.MOV R0, RZ, RZ, -R2 ;  /* 0x000000ffff007224 */ /* 0x000fe400078e0a02 */
[----:B------:R-:W-:Y:S02]  /*06f0*/  IMAD.SHL.U32 R24, R2, 0x40, RZ ;  /* 0x0000004002187824 */ /* 0x000fe400078e00ff */
[----:B------:R-:W-:Y:S02]  /*0700*/  IMAD R0, R11, R0, R4 ;  /* 0x000000000b007224 */ /* 0x000fe400078e0204 */
[----:B------:R-:W-:Y:S01]  /*0710*/  IMAD.IADD R9, R98, 0x1, R24 ;  /* 0x0000000162097824 */ /* 0x000fe200078e0218 */
[C---:B------:R-:W-:Y:S01]  /*0720*/  LOP3.LUT R2, R24.reuse, R97, RZ, 0xfc, !PT ;  /* 0x0000006118027212 */ /* 0x040fe200078efcff */
[----:B------:R-:W-:Y:S01]  /*0730*/  IMAD.IADD R25, R25, 0x1, R0 ;  /* 0x0000000119197824 */ /* 0x000fe200078e0200 */
[----:B------:R-:W-:Y:S01]  /*0740*/  LOP3.LUT R0, R67, 0x7f, RZ, 0xc0, !PT ;  /* 0x0000007f43007812 */ /* 0x000fe200078ec0ff */
[--C-:B------:R-:W-:Y:S01]  /*0750*/  IMAD.IADD R17, R99, 0x1, R24.reuse ;  /* 0x0000000163117824 */ /* 0x100fe200078e0218 */
[C-C-:B------:R-:W-:Y:S01]  /*0760*/  LOP3.LUT R3, R24.reuse, 0x2, R97.reuse, 0xfe, !PT ;  /* 0x0000000218037812 */ /* 0x140fe200078efe61 */
[--C-:B------:R-:W-:Y:S01]  /*0770*/  IMAD.IADD R57, R181, 0x1, R24.reuse ;  /* 0x00000001b5397824 */ /* 0x100fe200078e0218 */
[C-C-:B------:R-:W-:Y:S01]  /*0780*/  LOP3.LUT R4, R24.reuse, 0x4, R97.reuse, 0xfe, !PT ;  /* 0x0000000418047812 */ /* 0x140fe200078efe61 */
[----:B------:R-:W-:Y:S01]  /*0790*/  IMAD.IADD R65, R179, 0x1, R24 ;  /* 0x00000001b3417824 */ /* 0x000fe200078e0218 */
[C-C-:B------:R-:W-:Y:S01]  /*07a0*/  LOP3.LUT R5, R24.reuse, 0x6, R97.reuse, 0xfe, !PT ;  /* 0x0000000618057812 */ /* 0x140fe200078efe61 */
[----:B------:R-:W-:Y:S01]  /*07b0*/  IMAD R66, R25, 0x40, R178 ;  /* 0x0000004019427824 */ /* 0x000fe200078e02b2 */
[----:B------:R-:W-:-:S02]  /*07c0*/  LOP3.LUT R6, R24, 0x8, R97, 0xfe, !PT ;  /* 0x0000000818067812 */ /* 0x000fc400078efe61 */
[C-C-:B------:R-:W-:Y:S02]  /*07d0*/  LOP3.LUT R7, R24.reuse, 0xa, R97.reuse, 0xfe, !PT ;  /* 0x0000000a18077812 */ /* 0x140fe400078efe61 */
[C-C-:B------:R-:W-:Y:S02]  /*07e0*/  LOP3.LUT R8, R24.reuse, 0xc, R97.reuse, 0xfe, !PT ;  /* 0x0000000c18087812 */ /* 0x140fe400078efe61 */
[C-C-:B------:R-:W-:Y:S02]  /*07f0*/  LOP3.LUT R10, R24.reuse, 0x10, R97.reuse, 0xfe, !PT ;  /* 0x00000010180a7812 */ /* 0x140fe400078efe61 */
[C-C-:B------:R-:W-:Y:S02]  /*0800*/  LOP3.LUT R11, R24.reuse, 0x12, R97.reuse, 0xfe, !PT ;  /* 0x00000012180b7812 */ /* 0x140fe400078efe61 */
[C-C-:B------:R-:W-:Y:S02]  /*0810*/  LOP3.LUT R12, R24.reuse, 0x14, R97.reuse, 0xfe, !PT ;  /* 0x00000014180c7812 */ /* 0x140fe400078efe61 */
        /* <DEDUP_REMOVED lines=17> */
[----:B------:R-:W-:Y:S01]  /*0930*/  LOP3.LUT R64, R24, 0x3c, R97, 0xfe, !PT ;  /* 0x0000003c18407812 */ /* 0x000fe200078efe61 */
[----:B0-----:R-:W-:Y:S06]  /*0940*/  @P0 BRA `(.L_x_0) ;  /* 0x0000000000480947 */ /* 0x001fec0003800000 */
[----:B------:R-:W-:Y:S01]  /*0950*/  IMAD.SHL.U32 R67, R67, 0x8, RZ ;  /* 0x0000000843437824 */ /* 0x000fe200078e00ff */
[----:B------:R-:W-:Y:S02]  /*0960*/  CS2R R24, SRZ ;  /* 0x0000000000187805 */ /* 0x000fe4000001ff00 */
[----:B------:R-:W-:Y:S02]  /*0970*/  CS2R R26, SRZ ;  /* 0x00000000001a7805 */ /* 0x000fe4000001ff00 */
[----:B------:R-:W-:Y:S02]  /*0980*/  CS2R R28, SRZ ;  /* 0x00000000001c7805 */ /* 0x000fe4000001ff00 */
[----:B------:R-:W-:Y:S02]  /*0990*/  CS2R R30, SRZ ;  /* 0x00000000001e7805 */ /* 0x000fe4000001ff00 */
[----:B------:R-:W-:Y:S02]  /*09a0*/  CS2R R32, SRZ ;  /* 0x0000000000207805 */ /* 0x000fe4000001ff00 */
[----:B------:R-:W-:-:S02]  /*09b0*/  CS2R R34, SRZ ;  /* 0x0000000000227805 */ /* 0x000fc4000001ff00 */
        /* <DEDUP_REMOVED lines=9> */
[----:B------:R-:W-:Y:S01]  /*0a50*/  CS2R R54, SRZ ;  /* 0x0000000000367805 */ /* 0x000fe2000001ff00 */
[----:B------:R-:W-:Y:S06]  /*0a60*/  BRA `(.L_x_1) ;  /* 0x0000004000bc7947 */ /* 0x000fec0003800000 */
.L_x_0:
[----:B------:R-:W-:Y:S01]  /*0a70*/  IABS R24, R35 ;  /* 0x0000002300187213 */ /* 0x000fe20000000000 */
[----:B------:R-:W-:Y:S01]  /*0a80*/  ULDC UR4, c[0x0][0x240] ;  /* 0x0000900000047ab9 */ /* 0x000fe20000000800 */
[----:B------:R-:W-:Y:S01]  /*0a90*/  IABS R25, R34 ;  /* 0x0000002200197213 */ /* 0x000fe20000000000 */
[----:B------:R-:W-:Y:S01]  /*0aa0*/  ULDC.64 UR8, c[0x0][0x218] ;  /* 0x0000860000087ab9 */ /* 0x000fe20000000a00 */
[----:B------:R-:W0:Y:S01]  /*0ab0*/  I2F.RP R30, R24 ;  /* 0x00000018001e7306 */ /* 0x000e220000209400 */
[----:B------:R-:W-:Y:S01]  /*0ac0*/  IABS R41, R61 ;  /* 0x0000003d00297213 */ /* 0x000fe20000000000 */
[----:B------:R-:W1:Y:S01]  /*0ad0*/  LDC R140, c[0x0][0x238] ;  /* 0x00008e00ff8c7b82 */ /* 0x000e620000000800 */
[----:B------:R-:W-:Y:S01]  /*0ae0*/  IABS R39, R62 ;  /* 0x0000003e00277213 */ /* 0x000fe20000000000 */
[----:B------:R-:W-:Y:S01]  /*0af0*/  ULDC UR5, c[0x0][0x234] ;  /* 0x00008d0000057ab9 */ /* 0x000fe20000000800 */
[----:B------:R-:W-:Y:S01]  /*0b00*/  IABS R43, R60 ;  /* 0x0000003c002b7213 */ /* 0x000fe20000000000 */
[----:B------:R-:W-:Y:S01]  /*0b10*/  ULDC.64 UR6, c[0x0][0x210] ;  /* 0x0000840000067ab9 */ /* 0x000fe20000000a00 */
[----:B------:R-:W-:Y:S01]  /*0b20*/  IABS R45, R58 ;  /* 0x0000003a002d7213 */ /* 0x000fe20000000000 */
[----:B------:R-:W2:Y:S01]  /*0b30*/  I2F.RP R31, R25 ;  /* 0x00000019001f7306 */ /* 0x000ea20000209400 */
[----:B------:R-:W-:Y:S01]  /*0b40*/  IABS R47, R57 ;  /* 0x00000039002f7213 */ /* 0x000fe20000000000 */
[----:B------:R-:W-:Y:S01]  /*0b50*/  IMAD.SHL.U32 R67, R67, 0x8, RZ ;  /* 0x0000000843437824 */ /* 0x000fe200078e00ff */
[----:B------:R-:W-:-:S02]  /*0b60*/  IABS R49, R56 ;  /* 0x0000003800317213 */ /* 0x000fc40000000000 */
[----:B------:R-:W-:Y:S02]  /*0b70*/  IABS R51, R23 ;  /* 0x0000001700337213 */ /* 0x000fe40000000000 */
[----:B------:R-:W-:Y:S01]  /*0b80*/  IABS R53, R22 ;  /* 0x0000001600357213 */ /* 0x000fe20000000000 */
[----:B0-----:R-:W0:Y:S01]  /*0b90*/  MUFU.RCP R30, R30 ;  /* 0x0000001e001e7308 */ /* 0x001e220000001000 */
[----:B------:R-:W-:Y:S02]  /*0ba0*/  IABS R55, R21 ;  /* 0x0000001500377213 */ /* 0x000fe40000000000 */
[----:B------:R-:W-:Y:S02]  /*0bb0*/  IABS R69, R20 ;  /* 0x0000001400457213 */ /* 0x000fe40000000000 */
[----:B------:R-:W-:Y:S02]  /*0bc0*/  IABS R101, R19 ;  /* 0x0000001300657213 */ /* 0x000fe40000000000 */
[----:B------:R-:W-:Y:S01]  /*0bd0*/  IABS R103, R18 ;  /* 0x0000001200677213 */ /* 0x000fe20000000000 */
[----:B--2---:R-:W2:Y:S01]  /*0be0*/  MUFU.RCP R31, R31 ;  /* 0x0000001f001f7308 */ /* 0x004ea20000001000 */
[----:B------:R-:W-:Y:S01]  /*0bf0*/  IABS R105, R17 ;  /* 0x0000001100697213 */ /* 0x000fe20000000000 */
[----:B-1----:R-:W-:Y:S01]  /*0c00*/  IMAD R179, R179, R140, RZ ;  /* 0x0000008cb3b37224 */ /* 0x002fe200078e02ff */
[----:B------:R-:W-:Y:S01]  /*0c10*/  IABS R107, R16 ;  /* 0x00000010006b7213 */ /* 0x000fe20000000000 */
[-C--:B------:R-:W-:Y:S01]  /*0c20*/  IMAD R181, R181, R140.reuse, RZ ;  /* 0x0000008cb5b57224 */ /* 0x080fe200078e02ff */
[----:B------:R-:W-:Y:S01]  /*0c30*/  IABS R109, R15 ;  /* 0x0000000f006d7213 */ /* 0x000fe20000000000 */
[----:B------:R-:W-:Y:S01]  /*0c40*/  IMAD R99, R99, R140, RZ ;  /* 0x0000008c63637224 */ /* 0x000fe200078e02ff */
[----:B------:R-:W-:Y:S01]  /*0c50*/  IABS R111, R14 ;  /* 0x0000000e006f7213 */ /* 0x000fe20000000000 */
[----:B------:R-:W-:Y:S01]  /*0c60*/  IMAD R98, R98, R140, RZ ;  /* 0x0000008c62627224 */ /* 0x000fe200078e02ff */
[----:B------:R-:W-:Y:S01]  /*0c70*/  IABS R113, R13 ;  /* 0x0000000d00717213 */ /* 0x000fe20000000000 */
[----:B0-----:R-:W-:Y:S01]  /*0c80*/  VIADD R26, R30, 0xffffffe ;  /* 0x0ffffffe1e1a7836 */ /* 0x001fe20000000000 */
[----:B------:R-:W-:Y:S01]  /*0c90*/  IABS R115, R12 ;  /* 0x0000000c00737213 */ /* 0x000fe20000000000 */
[----:B------:R-:W-:Y:S01]  /*0ca0*/  IMAD R97, R97, R140, RZ ;  /* 0x0000008c61617224 */ /* 0x000fe200078e02ff */
[----:B------:R-:W-:Y:S01]  /*0cb0*/  IABS R117, R11 ;  /* 0x0000000b00757213 */ /* 0x000fe20000000000 */
[----:B------:R0:W1:Y:S01]  /*0cc0*/  F2I.FTZ.U32.TRUNC.NTZ R27, R26 ;  /* 0x0000001a001b7305 */ /* 0x000062000021f000 */
[----:B------:R-:W-:Y:S01]  /*0cd0*/  IABS R119, R10 ;  /* 0x0000000a00777213 */ /* 0x000fe20000000000 */
[----:B------:R-:W-:Y:S01]  /*0ce0*/  IMAD R96, R96, R140, RZ ;  /* 0x0000008c60607224 */ /* 0x000fe200078e02ff */
[----:B------:R-:W-:Y:S01]  /*0cf0*/  IABS R133, R2 ;  /* 0x0000000200857213 */ /* 0x000fe20000000000 */
[----:B--2---:R-:W-:Y:S01]  /*0d00*/  VIADD R28, R31, 0xffffffe ;  /* 0x0ffffffe1f1c7836 */ /* 0x004fe20000000000 */
[----:B------:R-:W-:Y:S01]  /*0d10*/  IABS R31, R65 ;  /* 0x00000041001f7213 */ /* 0x000fe20000000000 */
[----:B------:R-:W-:Y:S01]  /*0d20*/  IMAD R95, R95, R140, RZ ;  /* 0x0000008c5f5f7224 */ /* 0x000fe200078e02ff */
[----:B------:R-:W-:Y:S01]  /*0d30*/  IABS R121, R9 ;  /* 0x0000000900797213 */ /* 0x000fe20000000000 */
[----:B------:R2:W3:Y:S01]  /*0d40*/  F2I.FTZ.U32.TRUNC.NTZ R29, R28 ;  /* 0x0000001c001d7305 */ /* 0x0004e2000021f000 */
[----:B0-----:R-:W-:Y:S01]  /*0d50*/  IMAD.MOV.U32 R26, RZ, RZ, RZ ;  /* 0x000000ffff1a7224 */ /* 0x001fe200078e00ff */
[----:B------:R-:W-:Y:S01]  /*0d60*/  IABS R123, R8 ;  /* 0x00000008007b7213 */ /* 0x000fe20000000000 */
[-C--:B------:R-:W-:Y:S01]  /*0d70*/  IMAD R94, R94, R140.reuse, RZ ;  /* 0x0000008c5e5e7224 */ /* 0x080fe200078e02ff */
[----:B------:R-:W-:Y:S01]  /*0d80*/  IABS R125, R7 ;  /* 0x00000007007d7213 */ /* 0x000fe20000000000 */
[----:B------:R-:W-:Y:S01]  /*0d90*/  IMAD R93, R93, R140, RZ ;  /* 0x0000008c5d5d7224 */ /* 0x000fe200078e02ff */
[----:B------:R-:W-:Y:S01]  /*0da0*/  IABS R127, R6 ;  /* 0x00000006007f7213 */ /* 0x000fe20000000000 */
[----:B-1----:R-:W-:Y:S01]  /*0db0*/  IMAD.MOV R33, RZ, RZ, -R27 ;  /* 0x000000ffff217224 */ /* 0x002fe200078e0a1b */
[----:B------:R-:W-:Y:S01]  /*0dc0*/  IABS R129, R5 ;  /* 0x0000000500817213 */ /* 0x000fe20000000000 */
[----:B--2---:R-:W-:Y:S01]  /*0dd0*/  IMAD.MOV.U32 R28, RZ, RZ, RZ ;  /* 0x000000ffff1c7224 */ /* 0x004fe200078e00ff */
[----:B------:R-:W-:Y:S01]  /*0de0*/  IABS R131, R4 ;  /* 0x0000000400837213 */ /* 0x000fe20000000000 */
[----:B------:R-:W-:Y:S01]  /*0df0*/  IMAD R33, R33, R24, RZ ;  /* 0x0000001821217224 */ /* 0x000fe200078e02ff */
[----:B------:R-:W-:Y:S01]  /*0e00*/  IABS R135, R3 ;  /* 0x0000000300877213 */ /* 0x000fe20000000000 */
[----:B------:R-:W-:-:S02]  /*0e10*/  IMAD R92, R92, R140, RZ ;  /* 0x0000008c5c5c7224 */ /* 0x000fc400078e02ff */
[----:B---3--:R-:W-:Y:S02]  /*0e20*/  IMAD.MOV R32, RZ, RZ, -R29 ;  /* 0x000000ffff207224 */ /* 0x008fe400078e0a1d */
[----:B------:R-:W-:Y:S01]  /*0e30*/  IMAD.HI.U32 R26, R27, R33, R26 ;  /* 0x000000211b1a7227 */ /* 0x000fe200078e001a */
[----:B------:R-:W-:-:S03]  /*0e40*/  IABS R33, R64 ;  /* 0x0000004000217213 */ /* 0x000fc60000000000 */
[----:B------:R-:W-:Y:S02]  /*0e50*/  IMAD R37, R32, R25, RZ ;  /* 0x0000001920257224 */ /* 0x000fe400078e02ff */
[----:B------:R-:W-:-:S04]  /*0e60*/  IMAD.HI.U32 R27, R26, R31, RZ ;  /* 0x0000001f1a1b7227 */ /* 0x000fc800078e00ff */
[----:B------:R-:W-:Y:S01]  /*0e70*/  IMAD.HI.U32 R38, R29, R37, R28 ;  /* 0x000000251d267227 */ /* 0x000fe200078e001c */
[----:B------:R-:W-:-:S03]  /*0e80*/  IABS R37, R63 ;  /* 0x0000003f00257213 */ /* 0x000fc60000000000 */
[----:B------:R-:W-:Y:S02]  /*0e90*/  IMAD.MOV R27, RZ, RZ, -R27 ;  /* 0x000000ffff1b7224 */ /* 0x000fe400078e0a1b */
[----:B------:R-:W-:-:S04]  /*0ea0*/  IMAD.HI.U32 R29, R26, R37, RZ ;  /* 0x000000251a1d7227 */ /* 0x000fc800078e00ff */
[----:B------:R-:W-:Y:S02]  /*0eb0*/  IMAD R27, R24, R27, R31 ;  /* 0x0000001b181b7224 */ /* 0x000fe400078e021f */
[----:B------:R-:W-:-:S03]  /*0ec0*/  IMAD.HI.U32 R28, R26, R33, RZ ;  /* 0x000000211a1c7227 */ /* 0x000fc600078e00ff */
[----:B------:R-:W-:Y:S01]  /*0ed0*/  ISETP.GT.U32.AND P0, PT, R24, R27, PT ;  /* 0x0000001b1800720c */ /* 0x000fe20003f04070 */
[----:B------:R-:W-:-:S04]  /*0ee0*/  IMAD.HI.U32 R31, R26, R41, RZ ;  /* 0x000000291a1f7227 */ /* 0x000fc800078e00ff */
[----:B------:R-:W-:Y:S02]  /*0ef0*/  IMAD.MOV R32, RZ, RZ, -R29 ;  /* 0x000000ffff207224 */ /* 0x000fe400078e0a1d */
[----:B------:R-:W-:-:S04]  /*0f00*/  IMAD.HI.U32 R30, R26, R39, RZ ;  /* 0x000000271a1e7227 */ /* 0x000fc800078e00ff */
[----:B------:R-:W-:Y:S02]  /*0f10*/  IMAD.MOV R28, RZ, RZ, -R28 ;  /* 0x000000ffff1c7224 */ /* 0x000fe400078e0a1c */
[----:B------:R-:W-:Y:S02]  /*0f20*/  IMAD.MOV R36, RZ, RZ, -R31 ;  /* 0x000000ffff247224 */ /* 0x000fe400078e0a1f */
[C---:B------:R-:W-:Y:S02]  /*0f30*/  IMAD R31, R24.reuse, R32, R37 ;  /* 0x00000020181f7224 */ /* 0x040fe400078e0225 */
[----:B------:R-:W-:Y:S02]  /*0f40*/  IMAD.MOV R30, RZ, RZ, -R30 ;  /* 0x000000ffff1e7224 */ /* 0x000fe400078e0a1e */
[C---:B------:R-:W-:Y:S01]  /*0f50*/  IMAD R29, R24.reuse, R28, R33 ;  /* 0x0000001c181d7224 */ /* 0x040fe200078e0221 */
[C---:B------:R-:W-:Y:S01]  /*0f60*/  ISETP.GT.U32.AND P1, PT, R24.reuse, R31, PT ;  /* 0x0000001f1800720c */ /* 0x040fe20003f24070 */
[----:B------:R-:W-:Y:S01]  /*0f70*/  IMAD R37, R24, R36, R41 ;  /* 0x0000002418257224 */ /* 0x000fe200078e0229 */
[----:B------:R-:W-:Y:S01]  /*0f80*/  IABS R41, R59 ;  /* 0x0000003b00297213 */ /* 0x000fe20000000000 */
[----:B------:R-:W-:Y:S01]  /*0f90*/  IMAD.HI.U32 R28, R26, R43, RZ ;  /* 0x0000002b1a1c7227 */ /* 0x000fe200078e00ff */
[----:B------:R-:W-:-:S02]  /*0fa0*/  ISETP.GT.U32.AND P5, PT, R24, R29, PT ;  /* 0x0000001d1800720c */ /* 0x000fc40003fa4070 */
[C---:B------:R-:W-:Y:S01]  /*0fb0*/  ISETP.GT.U32.AND P3, PT, R24.reuse, R37, PT ;  /* 0x000000251800720c */ /* 0x040fe20003f64070 */
[----:B------:R-:W-:Y:S02]  /*0fc0*/  IMAD R33, R24, R30, R39 ;  /* 0x0000001e18217224 */ /* 0x000fe400078e0227 */
[----:B------:R-:W-:Y:S02]  /*0fd0*/  IMAD.MOV R39, RZ, RZ, -R28 ;  /* 0x000000ffff277224 */ /* 0x000fe400078e0a1c */
[----:B------:R-:W-:Y:S01]  /*0fe0*/  IMAD.HI.U32 R28, R26, R41, RZ ;  /* 0x000000291a1c7227 */ /* 0x000fe200078e00ff */
[----:B------:R-:W-:-:S03]  /*0ff0*/  ISETP.GT.U32.AND P2, PT, R24, R33, PT ;  /* 0x000000211800720c */ /* 0x000fc60003f44070 */
[----:B------:R-:W-:-:S04]  /*1000*/  IMAD.HI.U32 R30, R26, R45, RZ ;  /* 0x0000002d1a1e7227 */ /* 0x000fc800078e00ff */
[----:B------:R-:W-:-:S04]  /*1010*/  IMAD.HI.U32 R32, R26, R47, RZ ;  /* 0x0000002f1a207227 */ /* 0x000fc800078e00ff */
[----:B------:R-:W-:-:S04]  /*1020*/  IMAD.HI.U32 R36, R26, R49, RZ ;  /* 0x000000311a247227 */ /* 0x000fc800078e00ff */
[----:B------:R-:W-:Y:S02]  /*1030*/  IMAD.MOV R28, RZ, RZ, -R28 ;  /* 0x000000ffff1c7224 */ /* 0x000fe400078e0a1c */
[----:B------:R-:W-:Y:S02]  /*1040*/  IMAD.MOV R30, RZ, RZ, -R30 ;  /* 0x000000ffff1e7224 */ /* 0x000fe400078e0a1e */
[----:B------:R-:W-:Y:S02]  /*1050*/  IMAD.MOV R32, RZ, RZ, -R32 ;  /* 0x000000ffff207224 */ /* 0x000fe400078e0a20 */
[----:B------:R-:W-:Y:S02]  /*1060*/  IMAD.MOV R36, RZ, RZ, -R36 ;  /* 0x000000ffff247224 */ /* 0x000fe400078e0a24 */
[C---:B------:R-:W-:Y:S02]  /*1070*/  IMAD R41, R24.reuse, R28, R41 ;  /* 0x0000001c18297224 */ /* 0x040fe400078e0229 */
[----:B------:R-:W-:-:S02]  /*1080*/  IMAD R39, R24, R39, R43 ;  /* 0x0000002718277224 */ /* 0x000fc400078e022b */
[----:B------:R-:W-:-:S03]  /*1090*/  IMAD.HI.U32 R28, R26, R51, RZ ;  /* 0x000000331a1c7227 */ /* 0x000fc600078e00ff */
[C---:B------:R-:W-:Y:S01]  /*10a0*/  ISETP.GT.U32.AND P4, PT, R24.reuse, R39, PT ;  /* 0x000000271800720c */ /* 0x040fe20003f84070 */
[C---:B------:R-:W-:Y:S02]  /*10b0*/  IMAD R43, R24.reuse, R30, R45 ;  /* 0x0000001e182b7224 */ /* 0x040fe400078e022d */
[C---:B------:R-:W-:Y:S02]  /*10c0*/  IMAD R45, R24.reuse, R32, R47 ;  /* 0x00000020182d7224 */ /* 0x040fe400078e022f */
[----:B------:R-:W-:Y:S02]  /*10d0*/  IMAD R47, R24, R36, R49 ;  /* 0x00000024182f7224 */ /* 0x000fe400078e0231 */
[----:B------:R-:W-:Y:S02]  /*10e0*/  IMAD.MOV R49, RZ, RZ, -R28 ;  /* 0x000000ffff317224 */ /* 0x000fe400078e0a1c */
[----:B------:R-:W-:-:S04]  /*10f0*/  IMAD.HI.U32 R28, R26, R53, RZ ;  /* 0x000000351a1c7227 */ /* 0x000fc800078e00ff */
[----:B------:R-:W-:-:S04]  /*1100*/  IMAD.HI.U32 R30, R26, R55, RZ ;  /* 0x000000371a1e7227 */ /* 0x000fc800078e00ff */
[----:B------:R-:W-:-:S04]  /*1110*/  IMAD.HI.U32 R32, R26, R69, RZ ;  /* 0x000000451a207227 */ /* 0x000fc800078e00ff */
[----:B------:R-:W-:-:S04]  /*1120*/  IMAD.HI.U32 R36, R26, R101, RZ ;  /* 0x000000651a247227 */ /* 0x000fc800078e00ff */
[----:B------:R-:W-:Y:S02]  /*1130*/  IMAD.MOV R28, RZ, RZ, -R28 ;  /* 0x000000ffff1c7224 */ /* 0x000fe400078e0a1c */
[----:B------:R-:W-:Y:S02]  /*1140*/  IMAD.MOV R30, RZ, RZ, -R30 ;  /* 0x000000ffff1e7224 */ /* 0x000fe400078e0a1e */
[C---:B------:R-:W-:Y:S02]  /*1150*/  IMAD R49, R24.reuse, R49, R51 ;  /* 0x0000003118317224 */ /* 0x040fe400078e0233 */
[----:B------:R-:W-:Y:S02]  /*1160*/  IMAD.MOV R32, RZ, RZ, -R32 ;  /* 0x000000ffff207224 */ /* 0x000fe400078e0a20 */
[----:B------:R-:W-:Y:S02]  /*1170*/  IMAD.MOV R36, RZ, RZ, -R36 ;  /* 0x000000ffff247224 */ /* 0x000fe400078e0a24 */
[----:B------:R-:W-:-:S02]  /*1180*/  IMAD R51, R24, R28, R53 ;  /* 0x0000001c18337224 */ /* 0x000fc400078e0235 */
[----:B------:R-:W-:-:S04]  /*1190*/  IMAD.HI.U32 R28, R26, R103, RZ ;  /* 0x000000671a1c7227 */ /* 0x000fc800078e00ff */
        /* <DEDUP_REMOVED lines=22> */
[----:B------:R-:W-:Y:S02]  /*1300*/  IMAD.MOV R28, RZ, RZ, -R28 ;  /* 0x000000ffff1c7224 */ /* 0x000fe400078e0a1c */
[----:B------:R-:W-:Y:S02]  /*1310*/  IMAD.MOV R30, RZ, RZ, -R30 ;  /* 0x000000ffff1e7224 */ /* 0x000fe400078e0a1e */
[----:B------:R-:W-:Y:S02]  /*1320*/  IMAD.MOV R32, RZ, RZ, -R32 ;  /* 0x000000ffff207224 */ /* 0x000fe400078e0a20 */
[C---:B------:R-:W-:Y:S02]  /*1330*/  IMAD R111, R24.reuse, R111, R113 ;  /* 0x0000006f186f7224 */ /* 0x040fe400078e0271 */
[C---:B------:R-:W-:Y:S02]  /*1340*/  IMAD R113, R24.reuse, R28, R115 ;  /* 0x0000001c18717224 */ /* 0x040fe400078e0273 */
[----:B------:R-:W-:-:S02]  /*1350*/  IMAD R115, R24, R30, R117 ;  /* 0x0000001e18737224 */ /* 0x000fc400078e0275 */
[----:B------:R-:W-:Y:S02]  /*1360*/  IMAD R117, R24, R32, R119 ;  /* 0x0000002018757224 */ /* 0x000fe400078e0277 */
[----:B------:R-:W-:-:S04]  /*1370*/  IMAD.HI.U32 R32, R26, R133, RZ ;  /* 0x000000851a207227 */ /* 0x000fc800078e00ff */
[----:B------:R-:W-:Y:S02]  /*1380*/  IMAD.MOV R32, RZ, RZ, -R32 ;  /* 0x000000ffff207224 */ /* 0x000fe400078e0a20 */
[--C-:B------:R-:W-:Y:S02]  /*1390*/  @!P0 IMAD.IADD R27, R27, 0x1, -R24.reuse ;  /* 0x000000011b1b8824 */ /* 0x100fe400078e0a18 */
[C---:B------:R-:W-:Y:S02]  /*13a0*/  IMAD R133, R24.reuse, R32, R133 ;  /* 0x0000002018857224 */ /* 0x040fe400078e0285 */
[--C-:B------:R-:W-:Y:S01]  /*13b0*/  @!P1 IMAD.IADD R31, R31, 0x1, -R24.reuse ;  /* 0x000000011f1f9824 */ /* 0x100fe200078e0a18 */
[C---:B------:R-:W-:Y:S01]  /*13c0*/  ISETP.GT.U32.AND P1, PT, R24.reuse, R27, PT ;  /* 0x0000001b1800720c */ /* 0x040fe20003f24070 */
[--C-:B------:R-:W-:Y:S01]  /*13d0*/  @!P5 IMAD.IADD R29, R29, 0x1, -R24.reuse ;  /* 0x000000011d1dd824 */ /* 0x100fe200078e0a18 */
[----:B------:R-:W-:Y:S01]  /*13e0*/  ISETP.GT.U32.AND P6, PT, R24, R133, PT ;  /* 0x000000851800720c */ /* 0x000fe20003fc4070 */
[----:B------:R-:W-:-:S02]  /*13f0*/  @!P2 IMAD.IADD R33, R33, 0x1, -R24 ;  /* 0x000000012121a824 */ /* 0x000fc400078e0a18 */
[--C-:B------:R-:W-:Y:S01]  /*1400*/  @!P3 IMAD.IADD R37, R37, 0x1, -R24.reuse ;  /* 0x000000012525b824 */ /* 0x100fe200078e0a18 */
[C---:B------:R-:W-:Y:S01]  /*1410*/  ISETP.GT.U32.AND P2, PT, R24.reuse, R29, PT ;  /* 0x0000001d1800720c */ /* 0x040fe20003f44070 */
[--C-:B------:R-:W-:Y:S01]  /*1420*/  @!P4 IMAD.IADD R39, R39, 0x1, -R24.reuse ;  /* 0x000000012727c824 */ /* 0x100fe200078e0a18 */
[----:B------:R-:W-:Y:S01]  /*1430*/  ISETP.GT.U32.AND P3, PT, R24, R31, PT ;  /* 0x0000001f1800720c */ /* 0x000fe20003f64070 */
[----:B------:R-:W-:Y:S01]  /*1440*/  IMAD.HI.U32 R36, R26, R121, RZ ;  /* 0x000000791a247227 */ /* 0x000fe200078e00ff */
[C---:B------:R-:W-:Y:S02]  /*1450*/  ISETP.GT.U32.AND P4, PT, R24.reuse, R33, PT ;  /* 0x000000211800720c */ /* 0x040fe40003f84070 */
[C---:B------:R-:W-:Y:S01]  /*1460*/  ISETP.GT.U32.AND P5, PT, R24.reuse, R37, PT ;  /* 0x000000251800720c */ /* 0x040fe20003fa4070 */
[--C-:B------:R-:W-:Y:S01]  /*1470*/  @!P1 IMAD.IADD R27, R27, 0x1, -R24.reuse ;  /* 0x000000011b1b9824 */ /* 0x100fe200078e0a18 */
[C---:B------:R-:W-:Y:S01]  /*1480*/  ISETP.GT.U32.AND P1, PT, R24.reuse, R43, PT ;  /* 0x0000002b1800720c */ /* 0x040fe20003f24070 */
[----:B------:R-:W-:Y:S01]  /*1490*/  @!P6 IMAD.IADD R133, R133, 0x1, -R24 ;  /* 0x000000018585e824 */ /* 0x000fe200078e0a18 */
[----:B------:R-:W-:Y:S01]  /*14a0*/  ISETP.GT.U32.AND P6, PT, R24, R39, PT ;  /* 0x000000271800720c */ /* 0x000fe20003fc4070 */
[----:B------:R-:W-:-:S02]  /*14b0*/  IMAD.MOV R36, RZ, RZ, -R36 ;  /* 0x000000ffff247224 */ /* 0x000fc400078e0a24 */
[--C-:B------:R-:W-:Y:S01]  /*14c0*/  @!P2 IMAD.IADD R29, R29, 0x1, -R24.reuse ;  /* 0x000000011d1da824 */ /* 0x100fe200078e0a18 */
[C---:B------:R-:W-:Y:S01]  /*14d0*/  ISETP.GT.U32.AND P0, PT, R24.reuse, R133, PT ;  /* 0x000000851800720c */ /* 0x040fe20003f04070 */
        /* <DEDUP_REMOVED lines=8> */
[----:B------:R-:W-:Y:S01]  /*1560*/  @!P6 IMAD.IADD R39, R39, 0x1, -R24 ;  /* 0x000000012727e824 */ /* 0x000fe200078e0a18 */
[----:B------:R-:W-:Y:S01]  /*1570*/  ISETP.GT.U32.AND P5, PT, R24, R51, PT ;  /* 0x000000331800720c */ /* 0x000fe20003fa4070 */
[----:B------:R-:W-:Y:S01]  /*1580*/  IMAD.HI.U32 R28, R26, R123, RZ ;  /* 0x0000007b1a1c7227 */ /* 0x000fe200078e00ff */
[----:B------:R-:W-:-:S03]  /*1590*/  ISETP.GT.U32.AND P6, PT, R24, R53, PT ;  /* 0x000000351800720c */ /* 0x000fc60003fc4070 */
        /* <DEDUP_REMOVED lines=16> */
[C---:B------:R-:W-:Y:S01]  /*16a0*/  ISETP.GT.U32.AND P2, PT, R24.reuse, R47, PT ;  /* 0x0000002f1800720c */ /* 0x040fe20003f44070 */
[--C-:B------:R-:W-:Y:S01]  /*16b0*/  @!P3 IMAD.IADD R103, R103, 0x1, -R24.reuse ;  /* 0x000000016767b824 */ /* 0x100fe200078e0a18 */
[C---:B------:R-:W-:Y:S01]  /*16c0*/  ISETP.GT.U32.AND P6, PT, R24.reuse, R41, PT ;  /* 0x000000291800720c */ /* 0x040fe20003fc4070 */
[----:B------:R-:W-:Y:S01]  /*16d0*/  @!P4 IMAD.IADD R105, R105, 0x1, -R24 ;  /* 0x000000016969c824 */ /* 0x000fe200078e0a18 */
[C---:B------:R-:W-:Y:S01]  /*16e0*/  ISETP.GT.U32.AND P3, PT, R24.reuse, R49, PT ;  /* 0x000000311800720c */ /* 0x040fe20003f64070 */
[C---:B------:R-:W-:Y:S01]  /*16f0*/  IMAD R119, R24.reuse, R36, R121 ;  /* 0x0000002418777224 */ /* 0x040fe200078e0279 */
[----:B------:R-:W-:Y:S01]  /*1700*/  ISETP.GT.U32.AND P4, PT, R24, R51, PT ;  /* 0x000000331800720c */ /* 0x000fe20003f84070 */
[----:B------:R-:W-:-:S02]  /*1710*/  IMAD.MOV R121, RZ, RZ, -R28 ;  /* 0x000000ffff797224 */ /* 0x000fc400078e0a1c */
[----:B------:R-:W-:-:S04]  /*1720*/  IMAD.HI.U32 R28, R26, R125, RZ ;  /* 0x0000007d1a1c7227 */ /* 0x000fc800078e00ff */
[--C-:B------:R-:W-:Y:S01]  /*1730*/  @!P0 IMAD.IADD R55, R55, 0x1, -R24.reuse ;  /* 0x0000000137378824 */ /* 0x100fe200078e0a18 */
[C---:B------:R-:W-:Y:S01]  /*1740*/  ISETP.GT.U32.AND P0, PT, R24.reuse, R43, PT ;  /* 0x0000002b1800720c */ /* 0x040fe20003f04070 */
[C---:B------:R-:W-:Y:S02]  /*1750*/  IMAD R121, R24.reuse, R121, R123 ;  /* 0x0000007918797224 */ /* 0x040fe400078e027b */
[----:B------:R-:W-:Y:S01]  /*1760*/  @!P1 IMAD.IADD R45, R45, 0x1, -R24 ;  /* 0x000000012d2d9824 */ /* 0x000fe200078e0a18 */
[----:B------:R-:W-:Y:S01]  /*1770*/  ISETP.GT.U32.AND P1, PT, R24, R69, PT ;  /* 0x000000451800720c */ /* 0x000fe20003f24070 */
[----:B------:R-:W-:-:S04]  /*1780*/  IMAD.HI.U32 R30, R26, R127, RZ ;  /* 0x0000007f1a1e7227 */ /* 0x000fc800078e00ff */
[----:B------:R-:W-:Y:S02]  /*1790*/  IMAD.MOV R123, RZ, RZ, -R28 ;  /* 0x000000ffff7b7224 */ /* 0x000fe400078e0a1c */
[----:B------:R-:W-:-:S04]  /*17a0*/  IMAD.HI.U32 R28, R26, R129, RZ ;  /* 0x000000811a1c7227 */ /* 0x000fc800078e00ff */
[----:B------:R-:W-:Y:S01]  /*17b0*/  @!P0 IMAD.IADD R43, R43, 0x1, -R24 ;  /* 0x000000012b2b8824 */ /* 0x000fe200078e0a18 */
[C---:B------:R-:W-:Y:S01]  /*17c0*/  ISETP.GT.U32.AND P0, PT, R24.reuse, R55, PT ;  /* 0x000000371800720c */ /* 0x040fe20003f04070 */
[----:B------:R-:W-:Y:S02]  /*17d0*/  IMAD.MOV R30, RZ, RZ, -R30 ;  /* 0x000000ffff1e7224 */ /* 0x000fe400078e0a1e */
[--C-:B------:R-:W-:Y:S02]  /*17e0*/  @!P5 IMAD.IADD R107, R107, 0x1, -R24.reuse ;  /* 0x000000016b6bd824 */ /* 0x100fe400078e0a18 */
[----:B------:R-:W-:Y:S01]  /*17f0*/  @!P6 IMAD.IADD R41, R41, 0x1, -R24 ;  /* 0x000000012929e824 */ /* 0x000fe200078e0a18 */
[C---:B------:R-:W-:Y:S01]  /*1800*/  ISETP.GT.U32.AND P6, PT, R24.reuse, R53, PT ;  /* 0x000000351800720c */ /* 0x040fe20003fc4070 */
[----:B------:R-:W-:Y:S01]  /*1810*/  IMAD.MOV R28, RZ, RZ, -R28 ;  /* 0x000000ffff1c7224 */ /* 0x000fe200078e0a1c */
[C---:B------:R-:W-:Y:S01]  /*1820*/  ISETP.GT.U32.AND P5, PT, R24.reuse, R107, PT ;  /* 0x0000006b1800720c */ /* 0x040fe20003fa4070 */
[----:B------:R-:W-:-:S02]  /*1830*/  IMAD R123, R24, R123, R125 ;  /* 0x0000007b187b7224 */ /* 0x000fc400078e027d */
[--C-:B------:R-:W-:Y:S01]  /*1840*/  @!P2 IMAD.IADD R47, R47, 0x1, -R24.reuse ;  /* 0x000000012f2fa824 */ /* 0x100fe200078e0a18 */
[C---:B------:R-:W-:Y:S01]  /*1850*/  ISETP.GT.U32.AND P2, PT, R24.reuse, R101, PT ;  /* 0x000000651800720c */ /* 0x040fe20003f44070 */
[--C-:B------:R-:W-:Y:S01]  /*1860*/  @!P3 IMAD.IADD R49, R49, 0x1, -R24.reuse ;  /* 0x000000013131b824 */ /* 0x100fe200078e0a18 */
[C---:B------:R-:W-:Y:S01]  /*1870*/  ISETP.GT.U32.AND P3, PT, R24.reuse, R103, PT ;  /* 0x000000671800720c */ /* 0x040fe20003f64070 */
[----:B------:R-:W-:Y:S01]  /*1880*/  @!P4 IMAD.IADD R51, R51, 0x1, -R24 ;  /* 0x000000013333c824 */ /* 0x000fe200078e0a18 */
[C---:B------:R-:W-:Y:S01]  /*1890*/  ISETP.GT.U32.AND P4, PT, R24.reuse, R105, PT ;  /* 0x000000691800720c */ /* 0x040fe20003f84070 */
[C---:B------:R-:W-:Y:S01]  /*18a0*/  IMAD R125, R24.reuse, R30, R127 ;  /* 0x0000001e187d7224 */ /* 0x040fe200078e027f */
[----:B------:R-:W-:Y:S01]  /*18b0*/  IABS R30, R66 ;  /* 0x00000042001e7213 */ /* 0x000fe20000000000 */
[----:B------:R-:W-:Y:S02]  /*18c0*/  IMAD R127, R24, R28, R129 ;  /* 0x0000001c187f7224 */ /* 0x000fe400078e0281 */
[----:B------:R-:W-:-:S04]  /*18d0*/  IMAD.HI.U32 R28, R26, R131, RZ ;  /* 0x000000831a1c7227 */ /* 0x000fc800078e00ff */
[----:B------:R-:W-:Y:S01]  /*18e0*/  @!P1 IMAD.IADD R69, R69, 0x1, -R24 ;  /* 0x0000000145459824 */ /* 0x000fe200078e0a18 */
[C---:B------:R-:W-:Y:S01]  /*18f0*/  ISETP.GT.U32.AND P1, PT, R24.reuse, R113, PT ;  /* 0x000000711800720c */ /* 0x040fe20003f24070 */
[----:B------:R-:W-:Y:S02]  /*1900*/  IMAD.MOV R28, RZ, RZ, -R28 ;  /* 0x000000ffff1c7224 */ /* 0x000fe400078e0a1c */
[--C-:B------:R-:W-:Y:S01]  /*1910*/  @!P0 IMAD.IADD R55, R55, 0x1, -R24.reuse ;  /* 0x0000000137378824 */ /* 0x100fe200078e0a18 */
[C---:B------:R-:W-:Y:S01]  /*1920*/  ISETP.GT.U32.AND P0, PT, R24.reuse, R111, PT ;  /* 0x0000006f1800720c */ /* 0x040fe20003f04070 */
[C---:B------:R-:W-:Y:S02]  /*1930*/  IMAD R129, R24.reuse, R28, R131 ;  /* 0x0000001c18817224 */ /* 0x040fe400078e0283 */
[----:B------:R-:W-:Y:S01]  /*1940*/  @!P6 IMAD.IADD R53, R53, 0x1, -R24 ;  /* 0x000000013535e824 */ /* 0x000fe200078e0a18 */
[----:B------:R-:W-:Y:S01]  /*1950*/  ISETP.GT.U32.AND P6, PT, R24, R109, PT ;  /* 0x0000006d1800720c */ /* 0x000fe20003fc4070 */
[----:B------:R-:W-:-:S02]  /*1960*/  IMAD.MOV.U32 R28, RZ, RZ, R30 ;  /* 0x000000ffff1c7224 */ /* 0x000fc400078e001e */
        /* <DEDUP_REMOVED lines=8> */
[----:B------:R-:W-:-:S04]  /*19f0*/  IMAD.HI.U32 R26, R26, R135, RZ ;  /* 0x000000871a1a7227 */ /* 0x000fc800078e00ff */
[----:B------:R-:W-:-:S04]  /*1a00*/  IMAD.HI.U32 R38, R38, R28, RZ ;  /* 0x0000001c26267227 */ /* 0x000fc800078e00ff */
[----:B------:R-:W-:Y:S02]  /*1a10*/  IMAD.MOV R26, RZ, RZ, -R26 ;  /* 0x000000ffff1a7224 */ /* 0x000fe400078e0a1a */
[----:B------:R-:W-:Y:S02]  /*1a20*/  IMAD.MOV R38, RZ, RZ, -R38 ;  /* 0x000000ffff267224 */ /* 0x000fe400078e0a26 */
[----:B------:R-:W-:Y:S01]  /*1a30*/  @!P1 IMAD.IADD R113, R113, 0x1, -R24 ;  /* 0x0000000171719824 */ /* 0x000fe200078e0a18 */
[C---:B------:R-:W-:Y:S01]  /*1a40*/  ISETP.GT.U32.AND P1, PT, R24.reuse, R127, PT ;  /* 0x0000007f1800720c */ /* 0x040fe20003f24070 */
[C---:B------:R-:W-:Y:S01]  /*1a50*/  IMAD R131, R24.reuse, R26, R135 ;  /* 0x0000001a18837224 */ /* 0x040fe200078e0287 */
[----:B------:R-:W-:Y:S01]  /*1a60*/  SHF.R.S32.HI R26, RZ, 0x1f, R177 ;  /* 0x0000001fff1a7819 */ /* 0x000fe200000114b1 */
[----:B------:R-:W-:Y:S02]  /*1a70*/  IMAD R28, R25, R38, R28 ;  /* 0x00000026191c7224 */ /* 0x000fe400078e021c */
        /* <DEDUP_REMOVED lines=35> */
[----:B------:R-:W-:Y:S01]  /*1cb0*/  ISETP.GT.U32.AND P3, PT, R25, R28, PT ;  /* 0x0000001c1900720c */ /* 0x000fe20003f64070 */
[--C-:B------:R-:W-:Y:S01]  /*1cc0*/  @!P4 IMAD.IADD R121, R121, 0x1, -R24.reuse ;  /* 0x000000017979c824 */ /* 0x100fe200078e0a18 */
[----:B------:R-:W-:Y:S01]  /*1cd0*/  ISETP.GE.AND P4, PT, R65, RZ, PT ;  /* 0x000000ff4100720c */ /* 0x000fe20003f86270 */
[--C-:B------:R-:W-:Y:S01]  /*1ce0*/  @!P5 IMAD.IADD R123, R123, 0x1, -R24.reuse ;  /* 0x000000017b7bd824 */ /* 0x100fe200078e0a18 */
[----:B------:R-:W-:Y:S01]  /*1cf0*/  ISETP.GE.AND P5, PT, R64, RZ, PT ;  /* 0x000000ff4000720c */ /* 0x000fe20003fa6270 */
[--C-:B------:R-:W-:Y:S01]  /*1d00*/  @!P1 IMAD.IADD R127, R127, 0x1, -R24.reuse ;  /* 0x000000017f7f9824 */ /* 0x100fe200078e0a18 */
[----:B------:R-:W-:Y:S01]  /*1d10*/  ISETP.GE.AND P1, PT, R62, RZ, PT ;  /* 0x000000ff3e00720c */ /* 0x000fe20003f26270 */
[--C-:B------:R-:W-:Y:S01]  /*1d20*/  @!P0 IMAD.IADD R125, R125, 0x1, -R24.reuse ;  /* 0x000000017d7d8824 */ /* 0x100fe200078e0a18 */
[----:B------:R-:W-:Y:S01]  /*1d30*/  ISETP.GE.AND P0, PT, R63, RZ, PT ;  /* 0x000000ff3f00720c */ /* 0x000fe20003f06270 */
[--C-:B------:R-:W-:Y:S01]  /*1d40*/  @!P6 IMAD.IADD R131, R131, 0x1, -R24.reuse ;  /* 0x000000018383e824 */ /* 0x100fe200078e0a18 */
[----:B------:R-:W-:Y:S01]  /*1d50*/  ISETP.NE.AND P6, PT, R34, RZ, PT ;  /* 0x000000ff2200720c */ /* 0x000fe20003fc5270 */
[----:B------:R-:W-:Y:S01]  /*1d60*/  @!P2 IMAD.IADD R129, R129, 0x1, -R24 ;  /* 0x000000018181a824 */ /* 0x000fe200078e0a18 */
[----:B------:R-:W-:Y:S01]  /*1d70*/  ISETP.GE.AND P2, PT, R61, RZ, PT ;  /* 0x000000ff3d00720c */ /* 0x000fe20003f46270 */
[----:B------:R-:W-:Y:S01]  /*1d80*/  @!P3 IMAD.IADD R28, R28, 0x1, -R25 ;  /* 0x000000011c1cb824 */ /* 0x000fe200078e0a19 */
[----:B------:R-:W-:Y:S01]  /*1d90*/  ISETP.GE.AND P3, PT, R60, RZ, PT ;  /* 0x000000ff3c00720c */ /* 0x000fe20003f66270 */
[----:B------:R-:W-:Y:S01]  /*1da0*/  @!P4 IMAD.MOV R27, RZ, RZ, -R27 ;  /* 0x000000ffff1bc224 */ /* 0x000fe200078e0a1b */
[----:B------:R-:W-:Y:S01]  /*1db0*/  ISETP.GE.AND P4, PT, R59, RZ, PT ;  /* 0x000000ff3b00720c */ /* 0x000fe20003f86270 */
[----:B------:R-:W-:Y:S01]  /*1dc0*/  @!P5 IMAD.MOV R29, RZ, RZ, -R29 ;  /* 0x000000ffff1dd224 */ /* 0x000fe200078e0a1d */
[----:B------:R-:W-:Y:S01]  /*1dd0*/  ISETP.GE.AND P5, PT, R58, RZ, PT ;  /* 0x000000ff3a00720c */ /* 0x000fe20003fa6270 */
[----:B------:R-:W-:Y:S01]  /*1de0*/  @!P1 IMAD.MOV R33, RZ, RZ, -R33 ;  /* 0x000000ffff219224 */ /* 0x000fe200078e0a21 */
[----:B------:R-:W-:Y:S01]  /*1df0*/  ISETP.GE.AND P1, PT, R56, RZ, PT ;  /* 0x000000ff3800720c */ /* 0x000fe20003f26270 */
[----:B------:R-:W-:Y:S01]  /*1e00*/  @!P0 IMAD.MOV R31, RZ, RZ, -R31 ;  /* 0x000000ffff1f8224 */ /* 0x000fe200078e0a1f */
[----:B------:R-:W-:Y:S01]  /*1e10*/  ISETP.GE.AND P0, PT, R57, RZ, PT ;  /* 0x000000ff3900720c */ /* 0x000fe20003f06270 */
[-C--:B------:R-:W-:Y:S01]  /*1e20*/  IMAD R91, R91, R140.reuse, RZ ;  /* 0x0000008c5b5b7224 */ /* 0x080fe200078e02ff */
[----:B------:R-:W-:Y:S01]  /*1e30*/  LOP3.LUT R24, RZ, R35, RZ, 0x33, !PT ;  /* 0x00000023ff187212 */ /* 0x000fe200078e33ff */
        /* <DEDUP_REMOVED lines=13> */
[----:B------:R-:W-:Y:S01]  /*1f10*/  LEA.HI R177, R26, R177, RZ, 0x6 ;  /* 0x000000b11ab17211 */ /* 0x000fe200078f30ff */
        /* <DEDUP_REMOVED lines=13> */
[----:B------:R-:W-:Y:S01]  /*1ff0*/  SHF.R.S32.HI R177, RZ, 0x6, R177 ;  /* 0x00000006ffb17819 */ /* 0x000fe200000114b1 */
        /* <DEDUP_REMOVED lines=12> */
[----:B------:R-:W-:-:S02]  /*20c0*/  IMAD R88, R88, R140, RZ ;  /* 0x0000008c58587224 */ /* 0x000fc400078e02ff */
        /* <DEDUP_REMOVED lines=9> */
[----:B------:R-:W-:Y:S01]  /*2160*/  ISETP.NE.AND P1, PT, R35, RZ, PT ;  /* 0x000000ff2300720c */ /* 0x000fe20003f25270 */
[----:B------:R-:W-:Y:S01]  /*2170*/  @!P0 IMAD.MOV R123, RZ, RZ, -R123 ;  /* 0x000000ffff7b8224 */ /* 0x000fe200078e0a7b */
[----:B------:R-:W-:Y:S01]  /*2180*/  ISETP.GE.AND P0, PT, R66, RZ, PT ;  /* 0x000000ff4200720c */ /* 0x000fe20003f06270 */
[----:B------:R-:W-:Y:S01]  /*2190*/  IMAD R87, R87, R140, RZ ;  /* 0x0000008c57577224 */ /* 0x000fe200078e02ff */
[C---:B------:R-:W-:Y:S01]  /*21a0*/  SEL R37, R24.reuse, R37, !P1 ;  /* 0x0000002518257207 */ /* 0x040fe20004800000 */
[----:B------:R-:W-:Y:S01]  /*21b0*/  @!P2 IMAD.MOV R127, RZ, RZ, -R127 ;  /* 0x000000ffff7fa224 */ /* 0x000fe200078e0a7f */
[C---:B------:R-:W-:Y:S01]  /*21c0*/  SEL R27, R24.reuse, R27, !P1 ;  /* 0x0000001b181b7207 */ /* 0x040fe20004800000 */
[----:B------:R-:W-:Y:S01]  /*21d0*/  @!P3 IMAD.MOV R129, RZ, RZ, -R129 ;  /* 0x000000ffff81b224 */ /* 0x000fe200078e0a81 */
[C---:B------:R-:W-:Y:S01]  /*21e0*/  SEL R29, R24.reuse, R29, !P1 ;  /* 0x0000001d181d7207 */ /* 0x040fe20004800000 */
[----:B------:R-:W-:Y:S01]  /*21f0*/  @!P4 IMAD.MOV R131, RZ, RZ, -R131 ;  /* 0x000000ffff83c224 */ /* 0x000fe200078e0a83 */
[C---:B------:R-:W-:Y:S01]  /*2200*/  SEL R31, R24.reuse, R31, !P1 ;  /* 0x0000001f181f7207 */ /* 0x040fe20004800000 */
[----:B------:R-:W-:Y:S01]  /*2210*/  @!P5 IMAD.MOV R133, RZ, RZ, -R133 ;  /* 0x000000ffff85d224 */ /* 0x000fe200078e0a85 */
[C---:B------:R-:W-:Y:S01]  /*2220*/  SEL R33, R24.reuse, R33, !P1 ;  /* 0x0000002118217207 */ /* 0x040fe20004800000 */
[----:B------:R-:W-:Y:S01]  /*2230*/  IMAD R37, R37, UR4, RZ ;  /* 0x0000000425257c24 */ /* 0x000fe2000f8e02ff */
        /* <DEDUP_REMOVED lines=52> */
[----:B------:R-:W-:Y:S01]  /*2580*/  SEL R24, R24, R133, !P1 ;  /* 0x0000008518187207 */ /* 0x000fe20004800000 */
[----:B------:R-:W-:Y:S01]  /*2590*/  IMAD R133, R111, UR4, RZ ;  /* 0x000000046f857c24 */ /* 0x000fe2000f8e02ff */
[----:B------:R-:W-:Y:S01]  /*25a0*/  SHF.R.S32.HI R114, RZ, 0x1f, R37 ;  /* 0x0000001fff727819 */ /* 0x000fe20000011425 */
[----:B------:R-:W-:Y:S01]  /*25b0*/  IMAD R163, R129, UR4, RZ ;  /* 0x0000000481a37c24 */ /* 0x000fe2000f8e02ff */
[----:B------:R-:W-:Y:S01]  /*25c0*/  IADD3 R103, P1, R37, UR8, RZ ;  /* 0x0000000825677c10 */ /* 0x000fe2000ff3e0ff */
[----:B------:R-:W-:Y:S01]  /*25d0*/  IMAD R161, R127, UR4, RZ ;  /* 0x000000047fa17c24 */ /* 0x000fe2000f8e02ff */
[----:B------:R-:W-:Y:S01]  /*25e0*/  SHF.R.S32.HI R106, RZ, 0x1f, R27 ;  /* 0x0000001fff6a7819 */ /* 0x000fe2000001141b */
[----:B------:R-:W-:Y:S01]  /*25f0*/  IMAD R165, R131, UR4, RZ ;  /* 0x0000000483a57c24 */ /* 0x000fe2000f8e02ff */
[----:B------:R-:W-:Y:S01]  /*2600*/  IADD3 R68, P5, R27, UR8, RZ ;  /* 0x000000081b447c10 */ /* 0x000fe2000ffbe0ff */
[----:B------:R-:W-:Y:S01]  /*2610*/  IMAD R24, R24, UR4, RZ ;  /* 0x0000000418187c24 */ /* 0x000fe2000f8e02ff */
[----:B------:R-:W-:-:S02]  /*2620*/  SHF.R.S32.HI R108, RZ, 0x1f, R29 ;  /* 0x0000001fff6c7819 */ /* 0x000fc4000001141d */
[----:B------:R-:W-:Y:S02]  /*2630*/  CS2R R36, SRZ ;  /* 0x0000000000247805 */ /* 0x000fe4000001ff00 */
[----:B------:R-:W-:Y:S01]  /*2640*/  IADD3 R100, P4, R29, UR8, RZ ;  /* 0x000000081d647c10 */ /* 0x000fe2000ff9e0ff */
[-C--:B------:R-:W-:Y:S01]  /*2650*/  IMAD R86, R86, R140.reuse, RZ ;  /* 0x0000008c56567224 */ /* 0x080fe200078e02ff */
[----:B------:R-:W-:Y:S01]  /*2660*/  SHF.R.S32.HI R110, RZ, 0x1f, R31 ;  /* 0x0000001fff6e7819 */ /* 0x000fe2000001141f */
[-C--:B------:R-:W-:Y:S01]  /*2670*/  IMAD R85, R85, R140.reuse, RZ ;  /* 0x0000008c55557224 */ /* 0x080fe200078e02ff */
[----:B------:R-:W-:Y:S01]  /*2680*/  IADD3 R101, P3, R31, UR8, RZ ;  /* 0x000000081f657c10 */ /* 0x000fe2000ff7e0ff */
[-C--:B------:R-:W-:Y:S01]  /*2690*/  IMAD R84, R84, R140.reuse, RZ ;  /* 0x0000008c54547224 */ /* 0x080fe200078e02ff */
[----:B------:R-:W-:Y:S01]  /*26a0*/  SHF.R.S32.HI R112, RZ, 0x1f, R33 ;  /* 0x0000001fff707819 */ /* 0x000fe20000011421 */
[-C--:B------:R-:W-:Y:S01]  /*26b0*/  IMAD R83, R83, R140.reuse, RZ ;  /* 0x0000008c53537224 */ /* 0x080fe200078e02ff */
[----:B------:R-:W-:Y:S01]  /*26c0*/  IADD3 R102, P2, R33, UR8, RZ ;  /* 0x0000000821667c10 */ /* 0x000fe2000ff5e0ff */
[----:B------:R-:W-:Y:S01]  /*26d0*/  IMAD R82, R82, R140, RZ ;  /* 0x0000008c52527224 */ /* 0x000fe200078e02ff */
[----:B------:R-:W-:Y:S01]  /*26e0*/  @!P6 LOP3.LUT R28, RZ, R34, RZ, 0x33, !PT ;  /* 0x00000022ff1ce212 */ /* 0x000fe200078e33ff */
[----:B------:R-:W-:Y:S01]  /*26f0*/  IMAD R34, R109, UR4, RZ ;  /* 0x000000046d227c24 */ /* 0x000fe2000f8e02ff */
[----:B------:R-:W-:Y:S01]  /*2700*/  IADD3.X R114, R114, UR9, RZ, P1, !PT ;  /* 0x0000000972727c10 */ /* 0x000fe20008ffe4ff */
[----:B------:R-:W-:Y:S01]  /*2710*/  USHF.R.U32.HI UR4, URZ, 0x4, UR10 ;  /* 0x000000043f047899 */ /* 0x000fe2000801160a */
[----:B------:R-:W-:Y:S01]  /*2720*/  IADD3.X R106, R106, UR9, RZ, P5, !PT ;  /* 0x000000096a6a7c10 */ /* 0x000fe2000affe4ff */
[----:B------:R-:W-:Y:S01]  /*2730*/  IMAD R28, R28, UR5, RZ ;  /* 0x000000051c1c7c24 */ /* 0x000fe2000f8e02ff */
[----:B------:R-:W-:Y:S01]  /*2740*/  IADD3.X R108, R108, UR9, RZ, P4, !PT ;  /* 0x000000096c6c7c10 */ /* 0x000fe2000a7fe4ff */
[----:B------:R-:W-:Y:S01]  /*2750*/  UIADD3 UR5, UR10, 0x1000, URZ ;  /* 0x000010000a057890 */ /* 0x000fe2000fffe03f */
[----:B------:R-:W-:Y:S01]  /*2760*/  IADD3.X R110, R110, UR9, RZ, P3, !PT ;  /* 0x000000096e6e7c10 */ /* 0x000fe20009ffe4ff */
[----:B------:R-:W-:Y:S01]  /*2770*/  USGXT.U32 UR4, UR4, 0xe ;  /* 0x0000000e0404789a */ /* 0x000fe20008000000 */
[----:B------:R-:W-:Y:S01]  /*2780*/  IADD3.X R112, R112, UR9, RZ, P2, !PT ;  /* 0x0000000970707c10 */ /* 0x000fe200097fe4ff */
[----:B------:R-:W-:Y:S01]  /*2790*/  USHF.R.U32.HI UR5, URZ, 0x4, UR5 ;  /* 0x000000043f057899 */ /* 0x000fe20008011605 */
[----:B------:R-:W-:Y:S01]  /*27a0*/  SHF.R.S32.HI R128, RZ, 0x1f, R51 ;  /* 0x0000001fff807819 */ /* 0x000fe20000011433 */
[----:B------:R-:W-:Y:S01]  /*27b0*/  IMAD R81, R81, R140, RZ ;  /* 0x0000008c51517224 */ /* 0x000fe200078e02ff */
[----:B------:R-:W-:-:S02]  /*27c0*/  IADD3 R115, P1, R51, UR8, RZ ;  /* 0x0000000833737c10 */ /* 0x000fc4000ff3e0ff */
[----:B------:R-:W-:Y:S02]  /*27d0*/  CS2R R50, SRZ ;  /* 0x0000000000327805 */ /* 0x000fe4000001ff00 */
[----:B------:R-:W-:Y:S01]  /*27e0*/  SHF.R.S32.HI R116, RZ, 0x1f, R39 ;  /* 0x0000001fff747819 */ /* 0x000fe20000011427 */
[-C--:B------:R-:W-:Y:S01]  /*27f0*/  IMAD R80, R80, R140.reuse, RZ ;  /* 0x0000008c50507224 */ /* 0x080fe200078e02ff */
[----:B------:R-:W-:Y:S02]  /*2800*/  IADD3 R104, P0, R39, UR8, RZ ;  /* 0x0000000827687c10 */ /* 0x000fe4000ff1e0ff */
[----:B------:R-:W-:Y:S02]  /*2810*/  CS2R R38, SRZ ;  /* 0x0000000000267805 */ /* 0x000fe4000001ff00 */
        /* <DEDUP_REMOVED lines=20> */
[----:B------:R-:W-:Y:S01]  /*2960*/  IADD3.X R128, R128, UR9, RZ, P1, !PT ;  /* 0x0000000980807c10 */ /* 0x000fe20008ffe4ff */
[-C--:B------:R-:W-:Y:S01]  /*2970*/  IMAD R74, R74, R140.reuse, RZ ;  /* 0x0000008c4a4a7224 */ /* 0x080fe200078e02ff */
[----:B------:R-:W-:Y:S01]  /*2980*/  IADD3.X R116, R116, UR9, RZ, P0, !PT ;  /* 0x0000000974747c10 */ /* 0x000fe200087fe4ff */
[-C--:B------:R-:W-:Y:S01]  /*2990*/  IMAD R73, R73, R140.reuse, RZ ;  /* 0x0000008c49497224 */ /* 0x080fe200078e02ff */
[----:B------:R-:W-:Y:S01]  /*29a0*/  IADD3.X R118, R118, UR9, RZ, P6, !PT ;  /* 0x0000000976767c10 */ /* 0x000fe2000b7fe4ff */
[-C--:B------:R-:W-:Y:S01]  /*29b0*/  IMAD R72, R72, R140.reuse, RZ ;  /* 0x0000008c48487224 */ /* 0x080fe200078e02ff */
[----:B------:R-:W-:Y:S01]  /*29c0*/  IADD3.X R120, R120, UR9, RZ, P5, !PT ;  /* 0x0000000978787c10 */ /* 0x000fe2000affe4ff */
[-C--:B------:R-:W-:Y:S01]  /*29d0*/  IMAD R71, R71, R140.reuse, RZ ;  /* 0x0000008c47477224 */ /* 0x080fe200078e02ff */
[----:B------:R-:W-:Y:S01]  /*29e0*/  IADD3.X R122, R122, UR9, RZ, P4, !PT ;  /* 0x000000097a7a7c10 */ /* 0x000fe2000a7fe4ff */
[----:B------:R-:W-:Y:S01]  /*29f0*/  IMAD R70, R70, R140, RZ ;  /* 0x0000008c46467224 */ /* 0x000fe200078e02ff */
[----:B------:R-:W-:-:S02]  /*2a00*/  IADD3.X R124, R124, UR9, RZ, P3, !PT ;  /* 0x000000097c7c7c10 */ /* 0x000fc40009ffe4ff */
[----:B------:R-:W-:Y:S02]  /*2a10*/  IADD3.X R126, R126, UR9, RZ, P2, !PT ;  /* 0x000000097e7e7c10 */ /* 0x000fe400097fe4ff */
[----:B------:R-:W-:Y:S02]  /*2a20*/  SHF.R.S32.HI R154, RZ, 0x1f, R32 ;  /* 0x0000001fff9a7819 */ /* 0x000fe40000011420 */
[----:B------:R-:W-:Y:S02]  /*2a30*/  IADD3 R129, P1, R32, UR8, RZ ;  /* 0x0000000820817c10 */ /* 0x000fe4000ff3e0ff */
[----:B------:R-:W-:Y:S02]  /*2a40*/  CS2R R32, SRZ ;  /* 0x0000000000207805 */ /* 0x000fe4000001ff00 */
[----:B------:R-:W-:Y:S02]  /*2a50*/  SHF.R.S32.HI R130, RZ, 0x1f, R53 ;  /* 0x0000001fff827819 */ /* 0x000fe40000011435 */
[----:B------:R-:W-:-:S02]  /*2a60*/  IADD3 R117, P0, R53, UR8, RZ ;  /* 0x0000000835757c10 */ /* 0x000fc4000ff1e0ff */
[----:B------:R-:W-:Y:S02]  /*2a70*/  CS2R R52, SRZ ;  /* 0x0000000000347805 */ /* 0x000fe4000001ff00 */
[----:B------:R-:W-:Y:S02]  /*2a80*/  SHF.R.S32.HI R132, RZ, 0x1f, R55 ;  /* 0x0000001fff847819 */ /* 0x000fe40000011437 */
[----:B------:R-:W-:Y:S02]  /*2a90*/  IADD3 R119, P6, R55, UR8, RZ ;  /* 0x0000000837777c10 */ /* 0x000fe4000ffde0ff */
[----:B------:R-:W-:Y:S02]  /*2aa0*/  CS2R R54, SRZ ;  /* 0x0000000000367805 */ /* 0x000fe4000001ff00 */
[----:B------:R-:W-:Y:S02]  /*2ab0*/  SHF.R.S32.HI R134, RZ, 0x1f, R69 ;  /* 0x0000001fff867819 */ /* 0x000fe40000011445 */
[----:B------:R-:W-:Y:S01]  /*2ac0*/  IADD3 R121, P5, R69, UR8, RZ ;  /* 0x0000000845797c10 */ /* 0x000fe2000ffbe0ff */
[----:B------:R-:W-:Y:S01]  /*2ad0*/  IMAD.SHL.U32 R69, R140, 0x40, RZ ;  /* 0x000000408c457824 */ /* 0x000fe200078e00ff */
[----:B------:R-:W-:-:S02]  /*2ae0*/  SHF.R.S32.HI R136, RZ, 0x1f, R25 ;  /* 0x0000001fff887819 */ /* 0x000fc40000011419 */
[----:B------:R-:W-:Y:S02]  /*2af0*/  IADD3 R123, P4, R25, UR8, RZ ;  /* 0x00000008197b7c10 */ /* 0x000fe4000ff9e0ff */
[----:B------:R-:W-:Y:S02]  /*2b00*/  SHF.R.S32.HI R138, RZ, 0x1f, R26 ;  /* 0x0000001fff8a7819 */ /* 0x000fe4000001141a */
[----:B------:R-:W-:Y:S02]  /*2b10*/  IADD3 R125, P3, R26, UR8, RZ ;  /* 0x000000081a7d7c10 */ /* 0x000fe4000ff7e0ff */
[----:B------:R-:W-:Y:S02]  /*2b20*/  CS2R R26, SRZ ;  /* 0x00000000001a7805 */ /* 0x000fe4000001ff00 */
[----:B------:R-:W-:Y:S02]  /*2b30*/  SHF.R.S32.HI R152, RZ, 0x1f, R30 ;  /* 0x0000001fff987819 */ /* 0x000fe4000001141e */
[----:B------:R-:W-:-:S02]  /*2b40*/  IADD3 R127, P2, R30, UR8, RZ ;  /* 0x000000081e7f7c10 */ /* 0x000fc4000ff5e0ff */
[----:B------:R-:W-:Y:S02]  /*2b50*/  CS2R R30, SRZ ;  /* 0x00000000001e7805 */ /* 0x000fe4000001ff00 */
[----:B------:R-:W-:Y:S02]  /*2b60*/  SHF.R.S32.HI R168, RZ, 0x1f, R155 ;  /* 0x0000001fffa87819 */ /* 0x000fe4000001149b */
[----:B------:R-:W-:Y:S02]  /*2b70*/  IADD3.X R154, R154, UR9, RZ, P1, !PT ;  /* 0x000000099a9a7c10 */ /* 0x000fe40008ffe4ff */
[----:B------:R-:W-:Y:S02]  /*2b80*/  IADD3.X R130, R130, UR9, RZ, P0, !PT ;  /* 0x0000000982827c10 */ /* 0x000fe400087fe4ff */
[----:B------:R-:W-:Y:S02]  /*2b90*/  SHF.R.S32.HI R158, RZ, 0x1f, R133 ;  /* 0x0000001fff9e7819 */ /* 0x000fe40000011485 */
[----:B------:R-:W-:-:S02]  /*2ba0*/  IADD3.X R132, R132, UR9, RZ, P6, !PT ;  /* 0x0000000984847c10 */ /* 0x000fc4000b7fe4ff */
[----:B------:R-:W-:Y:S02]  /*2bb0*/  SHF.R.S32.HI R160, RZ, 0x1f, R135 ;  /* 0x0000001fffa07819 */ /* 0x000fe40000011487 */
[----:B------:R-:W-:Y:S02]  /*2bc0*/  IADD3.X R134, R134, UR9, RZ, P5, !PT ;  /* 0x0000000986867c10 */ /* 0x000fe4000affe4ff */
[----:B------:R-:W-:Y:S02]  /*2bd0*/  SHF.R.S32.HI R162, RZ, 0x1f, R137 ;  /* 0x0000001fffa27819 */ /* 0x000fe40000011489 */
[----:B------:R-:W-:Y:S02]  /*2be0*/  IADD3.X R136, R136, UR9, RZ, P4, !PT ;  /* 0x0000000988887c10 */ /* 0x000fe4000a7fe4ff */
[----:B------:R-:W-:Y:S02]  /*2bf0*/  SHF.R.S32.HI R164, RZ, 0x1f, R139 ;  /* 0x0000001fffa47819 */ /* 0x000fe4000001148b */
[----:B------:R-:W-:-:S02]  /*2c00*/  IADD3.X R138, R138, UR9, RZ, P3, !PT ;  /* 0x000000098a8a7c10 */ /* 0x000fc40009ffe4ff */
[----:B------:R-:W-:Y:S02]  /*2c10*/  SHF.R.S32.HI R166, RZ, 0x1f, R153 ;  /* 0x0000001fffa67819 */ /* 0x000fe40000011499 */
[----:B------:R-:W-:Y:S02]  /*2c20*/  IADD3.X R152, R152, UR9, RZ, P2, !PT ;  /* 0x0000000998987c10 */ /* 0x000fe400097fe4ff */
[----:B------:R-:W-:Y:S02]  /*2c30*/  IADD3 R155, P1, R155, UR8, RZ ;  /* 0x000000089b9b7c10 */ /* 0x000fe4000ff3e0ff */
[----:B------:R-:W-:Y:S02]  /*2c40*/  SHF.R.S32.HI R156, RZ, 0x1f, R34 ;  /* 0x0000001fff9c7819 */ /* 0x000fe40000011422 */
[----:B------:R-:W-:Y:S02]  /*2c50*/  IADD3 R131, P0, R34, UR8, RZ ;  /* 0x0000000822837c10 */ /* 0x000fe4000ff1e0ff */
[----:B------:R-:W-:-:S02]  /*2c60*/  CS2R R34, SRZ ;  /* 0x0000000000227805 */ /* 0x000fc4000001ff00 */
[----:B------:R-:W-:Y:S02]  /*2c70*/  IADD3 R133, P6, R133, UR8, RZ ;  /* 0x0000000885857c10 */ /* 0x000fe4000ffde0ff */
[----:B------:R-:W-:Y:S02]  /*2c80*/  IADD3 R135, P5, R135, UR8, RZ ;  /* 0x0000000887877c10 */ /* 0x000fe4000ffbe0ff */
[----:B------:R-:W-:Y:S02]  /*2c90*/  IADD3 R137, P4, R137, UR8, RZ ;  /* 0x0000000889897c10 */ /* 0x000fe4000ff9e0ff */
[----:B------:R-:W-:Y:S02]  /*2ca0*/  IADD3 R139, P3, R139, UR8, RZ ;  /* 0x000000088b8b7c10 */ /* 0x000fe4000ff7e0ff */
[----:B------:R-:W-:Y:S02]  /*2cb0*/  IADD3 R153, P2, R153, UR8, RZ ;  /* 0x0000000899997c10 */ /* 0x000fe4000ff5e0ff */
        /* <DEDUP_REMOVED lines=9> */
[----:B------:R-:W-:Y:S02]  /*2d50*/  SHF.R.S32.HI R174, RZ, 0x1f, R165 ;  /* 0x0000001fffae7819 */ /* 0x000fe400000114a5 */
[----:B------:R-:W-:Y:S02]  /*2d60*/  IADD3.X R164, R164, UR9, RZ, P3, !PT ;  /* 0x00000009a4a47c10 */ /* 0x000fe40009ffe4ff */
[----:B------:R-:W-:Y:S02]  /*2d70*/  IADD3.X R166, R166, UR9, RZ, P2, !PT ;  /* 0x00000009a6a67c10 */ /* 0x000fe400097fe4ff */
[----:B------:R-:W-:Y:S01]  /*2d80*/  IADD3 R170, P1, R28, UR6, RZ ;  /* 0x000000061caa7c10 */ /* 0x000fe2000ff3e0ff */
[----:B------:R-:W-:Y:S01]  /*2d90*/  ULDC UR6, c[0x0][0x23c] ;  /* 0x00008f0000067ab9 */ /* 0x000fe20000000800 */
[----:B------:R-:W-:Y:S01]  /*2da0*/  IADD3 R157, P0, R157, UR8, RZ ;  /* 0x000000089d9d7c10 */ /* 0x000fe2000ff1e0ff */
[----:B------:R-:W-:Y:S01]  /*2db0*/  USHF.L.U32 UR18, UR6, 0x6, URZ ;  /* 0x0000000606127899 */ /* 0x000fe2000800063f */
[----:B------:R-:W-:Y:S01]  /*2dc0*/  IADD3 R159, P6, R159, UR8, RZ ;  /* 0x000000089f9f7c10 */ /* 0x000fe2000ffde0ff */
[----:B------:R-:W-:Y:S01]  /*2dd0*/  IMAD R178, R178, UR6, RZ ;  /* 0x00000006b2b27c24 */ /* 0x000fe2000f8e02ff */
[----:B------:R-:W-:Y:S01]  /*2de0*/  IADD3 R161, P5, R161, UR8, RZ ;  /* 0x00000008a1a17c10 */ /* 0x000fe2000ffbe0ff */
[----:B------:R-:W-:Y:S01]  /*2df0*/  USGXT.U32 UR6, UR5, 0xe ;  /* 0x0000000e0506789a */ /* 0x000fe20008000000 */
[----:B------:R-:W-:-:S02]  /*2e00*/  IADD3 R163, P4, R163, UR8, RZ ;  /* 0x00000008a3a37c10 */ /* 0x000fc4000ff9e0ff */
[----:B------:R-:W-:Y:S01]  /*2e10*/  IADD3 R165, P3, R165, UR8, RZ ;  /* 0x00000008a5a57c10 */ /* 0x000fe2000ff7e0ff */
[----:B------:R-:W-:Y:S01]  /*2e20*/  UMOV UR5, URZ ;  /* 0x0000003f00057c82 */ /* 0x000fe20008000000 */
[----:B------:R-:W-:Y:S02]  /*2e30*/  SHF.R.S32.HI R175, RZ, 0x1f, R24 ;  /* 0x0000001fffaf7819 */ /* 0x000fe40000011418 */
[----:B------:R-:W-:Y:S02]  /*2e40*/  IADD3 R167, P2, R24, UR8, RZ ;  /* 0x0000000818a77c10 */ /* 0x000fe4000ff5e0ff */
[----:B------:R-:W-:Y:S02]  /*2e50*/  CS2R R24, SRZ ;  /* 0x0000000000187805 */ /* 0x000fe4000001ff00 */
[----:B------:R-:W-:Y:S02]  /*2e60*/  LEA.HI.X.SX32 R176, R28, UR7, 0x1, P1 ;  /* 0x000000071cb07c11 */ /* 0x000fe400088f0eff */
[----:B------:R-:W-:-:S02]  /*2e70*/  CS2R R28, SRZ ;  /* 0x00000000001c7805 */ /* 0x000fc4000001ff00 */
[----:B------:R-:W-:Y:S01]  /*2e80*/  IADD3.X R169, R169, UR9, RZ, P0, !PT ;  /* 0x00000009a9a97c10 */ /* 0x000fe200087fe4ff */
[----:B------:R-:W-:Y:S01]  /*2e90*/  UMOV UR8, 0xfffffffe ;  /* 0xfffffffe00087882 */ /* 0x000fe20000000000 */
[----:B------:R-:W-:Y:S01]  /*2ea0*/  IADD3.X R171, R171, UR9, RZ, P6, !PT ;  /* 0x00000009abab7c10 */ /* 0x000fe2000b7fe4ff */
[----:B------:R-:W-:Y:S01]  /*2eb0*/  UMOV UR7, URZ ;  /* 0x0000003f00077c82 */ /* 0x000fe20008000000 */
[----:B------:R-:W-:Y:S02]  /*2ec0*/  IADD3.X R172, R172, UR9, RZ, P5, !PT ;  /* 0x00000009acac7c10 */ /* 0x000fe4000affe4ff */
[----:B------:R-:W-:Y:S02]  /*2ed0*/  IADD3.X R173, R173, UR9, RZ, P4, !PT ;  /* 0x00000009adad7c10 */ /* 0x000fe4000a7fe4ff */
[----:B------:R-:W-:Y:S02]  /*2ee0*/  IADD3.X R174, R174, UR9, RZ, P3, !PT ;  /* 0x00000009aeae7c10 */ /* 0x000fe40009ffe4ff */
[----:B------:R-:W-:Y:S01]  /*2ef0*/  IADD3.X R175, R175, UR9, RZ, P2, !PT ;  /* 0x00000009afaf7c10 */ /* 0x000fe200097fe4ff */
[----:B------:R-:W-:-:S02]  /*2f00*/  UMOV UR9, 0x7fffffdf ;  /* 0x7fffffdf00097882 */ /* 0x000fc40000000000 */
[----:B------:R-:W-:Y:S02]  /*2f10*/  UIADD3.64 UR12, UR4, -UR8, URZ ;  /* 0x80000008040c7297 */ /* 0x000fe4000fffe03f */
[----:B------:R-:W-:-:S12]  /*2f20*/  UIADD3.64 UR14, UR6, -UR8, URZ ;  /* 0x80000008060e7297 */ /* 0x000fd8000fffe03f */
.L_x_2:
[----:B------:R-:W0:Y:S01]  /*2f30*/  S2R R189, SR_TID.X ;  /* 0x0000000000bd7919 */ /* 0x000e220000002100 */
[CC--:B------:R-:W-:Y:S02]  /*2f40*/  IADD3 R146, P2, R98.reuse, R170.reuse, RZ ;  /* 0x000000aa62927210 */ /* 0x0c0fe40007f5e0ff */
[C---:B------:R-:W-:Y:S02]  /*2f50*/  IADD3 R144, P1, R99.reuse, R170, RZ ;  /* 0x000000aa63907210 */ /* 0x040fe40007f3e0ff */
[-C--:B------:R-:W-:Y:S02]  /*2f60*/  LEA.HI.X.SX32 R147, R98, R176.reuse, 0x1, P2 ;  /* 0x000000b062937211 */ /* 0x080fe400010f0eff */
[----:B------:R-:W-:Y:S02]  /*2f70*/  PRMT R184, RZ, 0x7610, R184 ;  /* 0x00007610ffb87816 */ /* 0x000fe400000000b8 */
[----:B------:R-:W-:Y:S02]  /*2f80*/  PRMT R229, RZ, 0x7610, R229 ;  /* 0x00007610ffe57816 */ /* 0x000fe400000000e5 */
[----:B------:R-:W-:-:S02]  /*2f90*/  LEA.HI.X.SX32 R145, R99, R176, 0x1, P1 ;  /* 0x000000b063917211 */ /* 0x000fc400008f0eff */
[----:B------:R-:W-:Y:S02]  /*2fa0*/  IADD3 R142, P2, R181, R170, RZ ;  /* 0x000000aab58e7210 */ /* 0x000fe40007f5e0ff */
[----:B------:R-:W-:Y:S02]  /*2fb0*/  PRMT R220, RZ, 0x7610, R220 ;  /* 0x00007610ffdc7816 */ /* 0x000fe400000000dc */
[C---:B0-----:R-:W-:Y:S02]  /*2fc0*/  LEA.HI R140, R189.reuse, 0xe, RZ, 0x1a ;  /* 0x0000000ebd8c7811 */ /* 0x041fe400078fd0ff */
[C---:B------:R-:W-:Y:S02]  /*2fd0*/  LEA.HI R141, R189.reuse, 0x1e, RZ, 0x1a ;  /* 0x0000001ebd8d7811 */ /* 0x040fe400078fd0ff */
[----:B------:R-:W-:Y:S02]  /*2fe0*/  ISETP.GE.AND P3, PT, R140, UR11, PT ;  /* 0x0000000b8c007c0c */ /* 0x000fe4000bf66270 */
[----:B------:R-:W-:-:S02]  /*2ff0*/  LEA.HI R140, R189, 0x2e, RZ, 0x1a ;  /* 0x0000002ebd8c7811 */ /* 0x000fc400078fd0ff */
[----:B------:R-:W-:Y:S02]  /*3000*/  ISETP.GE.AND P4, PT, R141, UR11, PT ;  /* 0x0000000b8d007c0c */ /* 0x000fe4000bf86270 */
[----:B------:R-:W-:Y:S02]  /*3010*/  ISETP.GE.AND P0, PT, R140, UR11, PT ;  /* 0x0000000b8c007c0c */ /* 0x000fe4000bf06270 */
[----:B------:R-:W-:Y:S02]  /*3020*/  LEA.HI R140, R189, 0x3e, RZ, 0x1a ;  /* 0x0000003ebd8c7811 */ /* 0x000fe400078fd0ff */
[----:B------:R-:W-:Y:S02]  /*3030*/  SHF.R.U32.HI R204, RZ, 0x6, R189 ;  /* 0x00000006ffcc7819 */ /* 0x000fe400000116bd */
[----:B------:R-:W-:Y:S01]  /*3040*/  ISETP.GE.AND P5, PT, R140, UR11, PT ;  /* 0x0000000b8c007c0c */ /* 0x000fe2000bfa6270 */
[----:B------:R0:W2:Y:S01]  /*3050*/  @!P3 LDG.E.U8 R184, desc[UR16][R146.64] ;  /* 0x0000001092b8b981 */ /* 0x0000a2000c1e1100 */
[----:B------:R-:W-:-:S02]  /*3060*/  IADD3 R140, P1, R179, R170, RZ ;  /* 0x000000aab38c7210 */ /* 0x000fc40007f3e0ff */
[----:B------:R-:W-:Y:S01]  /*3070*/  SGXT.U32 R204, R204, 0x1 ;  /* 0x00000001cccc781a */ /* 0x000fe20000000000 */
[----:B------:R1:W3:Y:S01]  /*3080*/  @!P4 LDG.E.U8 R229, desc[UR16][R144.64] ;  /* 0x0000001090e5c981 */ /* 0x0002e2000c1e1100 */
[-C--:B------:R-:W-:Y:S02]  /*3090*/  LEA.HI.X.SX32 R143, R181, R176.reuse, 0x1, P2 ;  /* 0x000000b0b58f7211 */ /* 0x080fe400010f0eff */
[----:B------:R-:W-:Y:S02]  /*30a0*/  LEA.HI.X.SX32 R141, R179, R176, 0x1, P1 ;  /* 0x000000b0b38d7211 */ /* 0x000fe400008f0eff */
[----:B------:R-:W-:Y:S01]  /*30b0*/  PRMT R208, RZ, 0x7610, R208 ;  /* 0x00007610ffd07816 */ /* 0x000fe200000000d0 */
[----:B------:R4:W5:Y:S01]  /*30c0*/  @!P0 LDG.E.U8 R220, desc[UR16][R142.64] ;  /* 0x000000108edc8981 */ /* 0x000962000c1e1100 */
[C---:B0-----:R-:W-:Y:S02]  /*30d0*/  LOP3.LUT R146, R204.reuse, 0x2, RZ, 0xfc, !PT ;  /* 0x00000002cc927812 */ /* 0x041fe400078efcff */
[----:B------:R-:W-:-:S02]  /*30e0*/  ISETP.GE.AND P1, PT, R204, UR11, PT ;  /* 0x0000000bcc007c0c */ /* 0x000fc4000bf26270 */
[----:B-1----:R-:W-:Y:S01]  /*30f0*/  LOP3.LUT R144, R204, 0x4, RZ, 0xfc, !PT ;  /* 0x00000004cc907812 */ /* 0x002fe200078efcff */
[----:B------:R0:W5:Y:S01]  /*3100*/  @!P5 LDG.E.U8 R208, desc[UR16][R140.64] ;  /* 0x000000108cd0d981 */ /* 0x000162000c1e1100 */
[----:B------:R-:W-:Y:S02]  /*3110*/  ISETP.GE.AND P0, PT, R146, UR11, PT ;  /* 0x0000000b92007c0c */ /* 0x000fe4000bf06270 */
[----:B------:R-:W-:Y:S02]  /*3120*/  LOP3.LUT R145, R204, 0x6, RZ, 0xfc, !PT ;  /* 0x00000006cc917812 */ /* 0x000fe400078efcff */
[----:B------:R-:W-:Y:S02]  /*3130*/  ISETP.GE.AND P2, PT, R144, UR11, PT ;  /* 0x0000000b90007c0c */ /* 0x000fe4000bf46270 */
[----:B------:R-:W-:Y:S02]  /*3140*/  IADD3 R144, P4, R97, R170, RZ ;  /* 0x000000aa61907210 */ /* 0x000fe40007f9e0ff */
[----:B------:R-:W-:-:S02]  /*3150*/  LOP3.LUT R146, R204, 0x8, RZ, 0xfc, !PT ;  /* 0x00000008cc927812 */ /* 0x000fc400078efcff */
[----:B------:R-:W-:Y:S02]  /*3160*/  ISETP.GE.AND P3, PT, R145, UR11, PT ;  /* 0x0000000b91007c0c */ /* 0x000fe4000bf66270 */
[----:B----4-:R-:W-:Y:S02]  /*3170*/  IADD3 R142, P5, R70, R170, RZ ;  /* 0x000000aa468e7210 */ /* 0x010fe40007fbe0ff */
[----:B------:R-:W-:Y:S02]  /*3180*/  PRMT R224, RZ, 0x7610, R224 ;  /* 0x00007610ffe07816 */ /* 0x000fe400000000e0 */
[----:B------:R-:W-:Y:S02]  /*3190*/  LEA.HI.X.SX32 R145, R97, R176, 0x1, P4 ;  /* 0x000000b061917211 */ /* 0x000fe400020f0eff */
[----:B0-----:R-:W-:Y:S02]  /*31a0*/  LOP3.LUT R140, R204, 0xa, RZ, 0xfc, !PT ;  /* 0x0000000acc8c7812 */ /* 0x001fe400078efcff */
[----:B------:R-:W-:Y:S01]  /*31b0*/  ISETP.GE.AND P4, PT, R146, UR11, PT ;  /* 0x0000000b92007c0c */ /* 0x000fe2000bf86270 */
[----:B------:R0:W4:Y:S01]  /*31c0*/  @!P1 LDG.E.U8 R224, desc[UR16][R144.64] ;  /* 0x0000001090e09981 */ /* 0x000122000c1e1100 */
[----:B------:R-:W-:-:S02]  /*31d0*/  PRMT R191, RZ, 0x7610, R191 ;  /* 0x00007610ffbf7816 */ /* 0x000fc400000000bf */
[----:B------:R-:W-:Y:S02]  /*31e0*/  LEA.HI.X.SX32 R143, R70, R176, 0x1, P5 ;  /* 0x000000b0468f7211 */ /* 0x000fe400028f0eff */
[-C--:B------:R-:W-:Y:S02]  /*31f0*/  IADD3 R146, P6, R71, R170.reuse, RZ ;  /* 0x000000aa47927210 */ /* 0x080fe40007fde0ff */
[----:B------:R-:W-:Y:S01]  /*3200*/  ISETP.GE.AND P5, PT, R140, UR11, PT ;  /* 0x0000000b8c007c0c */ /* 0x000fe2000bfa6270 */
[----:B------:R1:W2:Y:S01]  /*3210*/  @!P0 LDG.E.U8 R191, desc[UR16][R142.64] ;  /* 0x000000108ebf8981 */ /* 0x0002a2000c1e1100 */
[----:B------:R-:W-:Y:S02]  /*3220*/  LOP3.LUT R141, R204, 0xc, RZ, 0xfc, !PT ;  /* 0x0000000ccc8d7812 */ /* 0x000fe400078efcff */
[----:B------:R-:W-:Y:S02]  /*3230*/  IADD3 R140, P1, R72, R170, RZ ;  /* 0x000000aa488c7210 */ /* 0x000fe40007f3e0ff */
[----:B------:R-:W-:-:S02]  /*3240*/  PRMT R205, RZ, 0x7610, R205 ;  /* 0x00007610ffcd7816 */ /* 0x000fc400000000cd */
[-C--:B------:R-:W-:Y:S02]  /*3250*/  LEA.HI.X.SX32 R147, R71, R176.reuse, 0x1, P6 ;  /* 0x000000b047937211 */ /* 0x080fe400030f0eff */
[----:B------:R-:W-:Y:S02]  /*3260*/  ISETP.GE.AND P0, PT, R141, UR11, PT ;  /* 0x0000000b8d007c0c */ /* 0x000fe4000bf06270 */
[----:B------:R-:W-:Y:S01]  /*3270*/  PRMT R206, RZ, 0x7610, R206 ;  /* 0x00007610ffce7816 */ /* 0x000fe200000000ce */
[----:B------:R1:W3:Y:S01]  /*3280*/  @!P2 LDG.E.U8 R205, desc[UR16][R146.64] ;  /* 0x0000001092cda981 */ /* 0x0002e2000c1e1100 */
[----:B------:R-:W-:Y:S02]  /*3290*/  LEA.HI.X.SX32 R141, R72, R176, 0x1, P1 ;  /* 0x000000b0488d7211 */ /* 0x000fe400008f0eff */
[-C--:B0-----:R-:W-:Y:S02]  /*32a0*/  IADD3 R144, P2, R73, R170.reuse, RZ ;  /* 0x000000aa49907210 */ /* 0x081fe40007f5e0ff */
[----:B-1----:R-:W-:Y:S01]  /*32b0*/  LOP3.LUT R143, R204, 0x12, RZ, 0xfc, !PT ;  /* 0x00000012cc8f7812 */ /* 0x002fe200078efcff */
[----:B------:R0:W5:Y:S01]  /*32c0*/  @!P3 LDG.E.U8 R206, desc[UR16][R140.64] ;  /* 0x000000108cceb981 */ /* 0x000162000c1e1100 */
[----:B------:R-:W-:-:S02]  /*32d0*/  IADD3 R142, P3, R74, R170, RZ ;  /* 0x000000aa4a8e7210 */ /* 0x000fc40007f7e0ff */
[----:B------:R-:W-:Y:S02]  /*32e0*/  PRMT R230, RZ, 0x7610, R230 ;  /* 0x00007610ffe67816 */ /* 0x000fe400000000e6 */
[-C--:B------:R-:W-:Y:S02]  /*32f0*/  LEA.HI.X.SX32 R145, R73, R176.reuse, 0x1, P2 ;  /* 0x000000b049917211 */ /* 0x080fe400010f0eff */
[----:B------:R-:W-:Y:S02]  /*3300*/  LOP3.LUT R148, R204, 0x10, RZ, 0xfc, !PT ;  /* 0x00000010cc947812 */ /* 0x000fe400078efcff */
[----:B------:R-:W-:Y:S01]  /*3310*/  ISETP.GE.AND P2, PT, R143, UR11, PT ;  /* 0x0000000b8f007c0c */ /* 0x000fe2000bf46270 */
[----:B------:R1:W5:Y:S01]  /*3320*/  @!P4 LDG.E.U8 R230, desc[UR16][R144.64] ;  /* 0x0000001090e6c981 */ /* 0x000362000c1e1100 */
[----:B------:R-:W-:Y:S02]  /*3330*/  PRMT R190, RZ, 0x7610, R190 ;  /* 0x00007610ffbe7816 */ /* 0x000fe400000000be */
[----:B------:R-:W-:-:S02]  /*3340*/  LEA.HI.X.SX32 R143, R74, R176, 0x1, P3 ;  /* 0x000000b04a8f7211 */ /* 0x000fc400018f0eff */
[----:B------:R-:W-:Y:S02]  /*3350*/  ISETP.GE.AND P1, PT, R148, UR11, PT ;  /* 0x0000000b94007c0c */ /* 0x000fe4000bf26270 */
[CC--:B------:R-:W-:Y:S01]  /*3360*/  IADD3 R146, P4, R75.reuse, R170.reuse, RZ ;  /* 0x000000aa4b927210 */ /* 0x0c0fe20007f9e0ff */
[----:B------:R1:W5:Y:S01]  /*3370*/  @!P5 LDG.E.U8 R190, desc[UR16][R142.64] ;  /* 0x000000108ebed981 */ /* 0x000362000c1e1100 */
[----:B0-----:R-:W-:Y:S02]  /*3380*/  LOP3.LUT R141, R204, 0x16, RZ, 0xfc, !PT ;  /* 0x00000016cc8d7812 */ /* 0x001fe400078efcff */
[----:B------:R-:W-:Y:S02]  /*3390*/  IADD3 R140, P5, R76, R170, RZ ;  /* 0x000000aa4c8c7210 */ /* 0x000fe40007fbe0ff */
[----:B------:R-:W-:Y:S02]  /*33a0*/  PRMT R185, RZ, 0x7610, R185 ;  /* 0x00007610ffb97816 */ /* 0x000fe400000000b9 */
[----:B------:R-:W-:-:S02]  /*33b0*/  LEA.HI.X.SX32 R147, R75, R176, 0x1, P4 ;  /* 0x000000b04b937211 */ /* 0x000fc400020f0eff */
[----:B------:R-:W-:Y:S02]  /*33c0*/  LOP3.LUT R148, R204, 0x14, RZ, 0xfc, !PT ;  /* 0x00000014cc947812 */ /* 0x000fe400078efcff */
[----:B------:R-:W-:Y:S01]  /*33d0*/  ISETP.GE.AND P4, PT, R141, UR11, PT ;  /* 0x0000000b8d007c0c */ /* 0x000fe2000bf86270 */
[----:B------:R0:W5:Y:S01]  /*33e0*/  @!P0 LDG.E.U8 R185, desc[UR16][R146.64] ;  /* 0x0000001092b98981 */ /* 0x000162000c1e1100 */
[----:B------:R-:W-:Y:S02]  /*33f0*/  PRMT R198, RZ, 0x7610, R198 ;  /* 0x00007610ffc67816 */ /* 0x000fe400000000c6 */
[----:B------:R-:W-:Y:S02]  /*3400*/  LEA.HI.X.SX32 R141, R76, R176, 0x1, P5 ;  /* 0x000000b04c8d7211 */ /* 0x000fe400028f0eff */
[----:B------:R-:W-:Y:S02]  /*3410*/  ISETP.GE.AND P3, PT, R148, UR11, PT ;  /* 0x0000000b94007c0c */ /* 0x000fe4000bf66270 */
[----:B-1----:R-:W-:Y:S01]  /*3420*/  IADD3 R144, P0, R77, R170, RZ ;  /* 0x000000aa4d907210 */ /* 0x002fe20007f1e0ff */
[----:B------:R1:W5:Y:S01]  /*3430*/  @!P1 LDG.E.U8 R198, desc[UR16][R140.64] ;  /* 0x000000108cc69981 */ /* 0x000362000c1e1100 */
[----:B------:R-:W-:-:S02]  /*3440*/  LOP3.LUT R143, R204, 0x1a, RZ, 0xfc, !PT ;  /* 0x0000001acc8f7812 */ /* 0x000fc400078efcff */
[----:B------:R-:W-:Y:S02]  /*3450*/  IADD3 R142, P1, R78, R170, RZ ;  /* 0x000000aa4e8e7210 */ /* 0x000fe40007f3e0ff */
[----:B------:R-:W-:Y:S02]  /*3460*/  PRMT R180, RZ, 0x7610, R180 ;  /* 0x00007610ffb47816 */ /* 0x000fe400000000b4 */
[----:B------:R-:W-:Y:S02]  /*3470*/  LEA.HI.X.SX32 R145, R77, R176, 0x1, P0 ;  /* 0x000000b04d917211 */ /* 0x000fe400000f0eff */
[----:B------:R-:W-:Y:S02]  /*3480*/  LOP3.LUT R148, R204, 0x18, RZ, 0xfc, !PT ;  /* 0x00000018cc947812 */ /* 0x000fe400078efcff */
[----:B------:R-:W-:Y:S01]  /*3490*/  ISETP.GE.AND P0, PT, R143, UR11, PT ;  /* 0x0000000b8f007c0c */ /* 0x000fe2000bf06270 */
[----:B------:R1:W5:Y:S01]  /*34a0*/  @!P2 LDG.E.U8 R180, desc[UR16][R144.64] ;  /* 0x0000001090b4a981 */ /* 0x000362000c1e1100 */
[----:B------:R-:W-:-:S02]  /*34b0*/  PRMT R234, RZ, 0x7610, R234 ;  /* 0x00007610ffea7816 */ /* 0x000fc400000000ea */
[----:B------:R-:W-:Y:S02]  /*34c0*/  LEA.HI.X.SX32 R143, R78, R176, 0x1, P1 ;  /* 0x000000b04e8f7211 */ /* 0x000fe400008f0eff */
[----:B------:R-:W-:Y:S02]  /*34d0*/  ISETP.GE.AND P5, PT, R148, UR11, PT ;  /* 0x0000000b94007c0c */ /* 0x000fe4000bfa6270 */
[-C--:B0-----:R-:W-:Y:S01]  /*34e0*/  IADD3 R146, P2, R79, R170.reuse, RZ ;  /* 0x000000aa4f927210 */ /* 0x081fe20007f5e0ff */
[----:B------:R0:W5:Y:S01]  /*34f0*/  @!P3 LDG.E.U8 R234, desc[UR16][R142.64] ;  /* 0x000000108eeab981 */ /* 0x000162000c1e1100 */
[C---:B------:R-:W-:Y:S02]  /*3500*/  LOP3.LUT R148, R204.reuse, 0x1c, RZ, 0xfc, !PT ;  /* 0x0000001ccc947812 */ /* 0x040fe400078efcff */
[----:B-1----:R-:W-:Y:S02]  /*3510*/  LOP3.LUT R141, R204, 0x20, RZ, 0xfc, !PT ;  /* 0x00000020cc8d7812 */ /* 0x002fe400078efcff */
[----:B------:R-:W-:-:S02]  /*3520*/  IADD3 R140, P3, R80, R170, RZ ;  /* 0x000000aa508c7210 */ /* 0x000fc40007f7e0ff */
[----:B------:R-:W-:Y:S02]  /*3530*/  PRMT R233, RZ, 0x7610, R233 ;  /* 0x00007610ffe97816 */ /* 0x000fe400000000e9 */
[-C--:B------:R-:W-:Y:S02]  /*3540*/  LEA.HI.X.SX32 R147, R79, R176.reuse, 0x1, P2 ;  /* 0x000000b04f937211 */ /* 0x080fe400010f0eff */
[----:B------:R-:W-:Y:S02]  /*3550*/  ISETP.GE.AND P1, PT, R148, UR11, PT ;  /* 0x0000000b94007c0c */ /* 0x000fe4000bf26270 */
[----:B------:R-:W-:Y:S01]  /*3560*/  ISETP.GE.AND P2, PT, R141, UR11, PT ;  /* 0x0000000b8d007c0c */ /* 0x000fe2000bf46270 */
[----:B------:R1:W5:Y:S01]  /*3570*/  @!P4 LDG.E.U8 R233, desc[UR16][R146.64] ;  /* 0x0000001092e9c981 */ /* 0x000362000c1e1100 */
[----:B------:R-:W-:Y:S02]  /*3580*/  PRMT R221, RZ, 0x7610, R221 ;  /* 0x00007610ffdd7816 */ /* 0x000fe400000000dd */
[----:B------:R-:W-:-:S02]  /*3590*/  LEA.HI.X.SX32 R141, R80, R176, 0x1, P3 ;  /* 0x000000b0508d7211 */ /* 0x000fc400018f0eff */
[CC--:B------:R-:W-:Y:S02]  /*35a0*/  IADD3 R144, P6, R81.reuse, R170.reuse, RZ ;  /* 0x000000aa51907210 */ /* 0x0c0fe40007fde0ff */
[C---:B------:R-:W-:Y:S01]  /*35b0*/  LOP3.LUT R148, R204.reuse, 0x22, RZ, 0xfc, !PT ;  /* 0x00000022cc947812 */ /* 0x040fe200078efcff */
[----:B------:R1:W5:Y:S01]  /*35c0*/  @!P5 LDG.E.U8 R221, desc[UR16][R140.64] ;  /* 0x000000108cddd981 */ /* 0x000362000c1e1100 */
[----:B0-----:R-:W-:Y:S02]  /*35d0*/  LOP3.LUT R143, R204, 0x24, RZ, 0xfc, !PT ;  /* 0x00000024cc8f7812 */ /* 0x001fe400078efcff */
[----:B------:R-:W-:Y:S02]  /*35e0*/  IADD3 R142, P4, R82, R170, RZ ;  /* 0x000000aa528e7210 */ /* 0x000fe40007f9e0ff */
[----:B------:R-:W-:Y:S02]  /*35f0*/  PRMT R232, RZ, 0x7610, R232 ;  /* 0x00007610ffe87816 */ /* 0x000fe400000000e8 */
[----:B------:R-:W-:-:S02]  /*3600*/  LEA.HI.X.SX32 R145, R81, R176, 0x1, P6 ;  /* 0x000000b051917211 */ /* 0x000fc400030f0eff */
[----:B------:R-:W-:Y:S02]  /*3610*/  ISETP.GE.AND P3, PT, R148, UR11, PT ;  /* 0x0000000b94007c0c */ /* 0x000fe4000bf66270 */
[----:B------:R-:W-:Y:S01]  /*3620*/  ISETP.GE.AND P5, PT, R143, UR11, PT ;  /* 0x0000000b8f007c0c */ /* 0x000fe2000bfa6270 */
[----:B------:R0:W5:Y:S01]  /*3630*/  @!P0 LDG.E.U8 R232, desc[UR16][R144.64] ;  /* 0x0000001090e88981 */ /* 0x000162000c1e1100 */
[----:B------:R-:W-:Y:S02]  /*3640*/  PRMT R231, RZ, 0x7610, R231 ;  /* 0x00007610ffe77816 */ /* 0x000fe400000000e7 */
[----:B------:R-:W-:Y:S02]  /*3650*/  LEA.HI.X.SX32 R143, R82, R176, 0x1, P4 ;  /* 0x000000b0528f7211 */ /* 0x000fe400020f0eff */
[-C--:B-1----:R-:W-:Y:S02]  /*3660*/  IADD3 R146, P6, R83, R170.reuse, RZ ;  /* 0x000000aa53927210 */ /* 0x082fe40007fde0ff */
[----:B------:R-:W-:Y:S01]  /*3670*/  LOP3.LUT R141, R204, 0x28, RZ, 0xfc, !PT ;  /* 0x00000028cc8d7812 */ /* 0x000fe200078efcff */
[----:B------:R1:W5:Y:S01]  /*3680*/  @!P1 LDG.E.U8 R231, desc[UR16][R142.64] ;  /* 0x000000108ee79981 */ /* 0x000362000c1e1100 */
[----:B------:R-:W-:-:S02]  /*3690*/  IADD3 R140, P0, R84, R170, RZ ;  /* 0x000000aa548c7210 */ /* 0x000fc40007f1e0ff */
[----:B------:R-:W-:Y:S02]  /*36a0*/  PRMT R228, RZ, 0x7610, R228 ;  /* 0x00007610ffe47816 */ /* 0x000fe400000000e4 */
[----:B------:R-:W-:Y:S02]  /*36b0*/  LOP3.LUT R148, R204, 0x26, RZ, 0xfc, !PT ;  /* 0x00000026cc947812 */ /* 0x000fe400078efcff */
[-C--:B------:R-:W-:Y:S02]  /*36c0*/  LEA.HI.X.SX32 R147, R83, R176.reuse, 0x1, P6 ;  /* 0x000000b053937211 */ /* 0x080fe400030f0eff */
[----:B------:R-:W-:Y:S02]  /*36d0*/  ISETP.GE.AND P1, PT, R141, UR11, PT ;  /* 0x0000000b8d007c0c */ /* 0x000fe4000bf26270 */
[----:B------:R-:W-:Y:S01]  /*36e0*/  PRMT R227, RZ, 0x7610, R227 ;  /* 0x00007610ffe37816 */ /* 0x000fe200000000e3 */
[----:B------:R-:W5:Y:S01]  /*36f0*/  @!P2 LDG.E.U8 R228, desc[UR16][R146.64] ;  /* 0x0000001092e4a981 */ /* 0x000f62000c1e1100 */
[----:B------:R-:W-:-:S02]  /*3700*/  LEA.HI.X.SX32 R141, R84, R176, 0x1, P0 ;  /* 0x000000b0548d7211 */ /* 0x000fc400000f0eff */
[----:B------:R-:W-:Y:S02]  /*3710*/  ISETP.GE.AND P4, PT, R148, UR11, PT ;  /* 0x0000000b94007c0c */ /* 0x000fe4000bf86270 */
[C---:B------:R-:W-:Y:S01]  /*3720*/  LOP3.LUT R148, R204.reuse, 0x2a, RZ, 0xfc, !PT ;  /* 0x0000002acc947812 */ /* 0x040fe200078efcff */
[----:B------:R1:W5:Y:S01]  /*3730*/  @!P3 LDG.E.U8 R227, desc[UR16][R140.64] ;  /* 0x000000108ce3b981 */ /* 0x000362000c1e1100 */
[-C--:B0-----:R-:W-:Y:S02]  /*3740*/  IADD3 R144, P2, R85, R170.reuse, RZ ;  /* 0x000000aa55907210 */ /* 0x081fe40007f5e0ff */
[----:B-1----:R-:W-:Y:S02]  /*3750*/  LOP3.LUT R143, R204, 0x2c, RZ, 0xfc, !PT ;  /* 0x0000002ccc8f7812 */ /* 0x002fe400078efcff */
[----:B------:R-:W-:Y:S02]  /*3760*/  IADD3 R142, P3, R86, R170, RZ ;  /* 0x000000aa568e7210 */ /* 0x000fe40007f7e0ff */
[----:B------:R-:W-:-:S02]  /*3770*/  PRMT R226, RZ, 0x7610, R226 ;  /* 0x00007610ffe27816 */ /* 0x000fc400000000e2 */
[----:B------:R-:W-:Y:S02]  /*3780*/  ISETP.GE.AND P0, PT, R148, UR11, PT ;  /* 0x0000000b94007c0c */ /* 0x000fe4000bf06270 */
        /* <DEDUP_REMOVED lines=9> */
[----:B------:R-:W-:Y:S02]  /*3820*/  LOP3.LUT R141, R204, 0x32, RZ, 0xfc, !PT ;  /* 0x00000032cc8d7812 */ /* 0x000fe400078efcff */
[----:B------:R-:W-:Y:S02]  /*3830*/  IADD3 R140, P4, R88, R170, RZ ;  /* 0x000000aa588c7210 */ /* 0x000fe40007f9e0ff */
[----:B------:R-:W-:Y:S02]  /*3840*/  PRMT R210, RZ, 0x7610, R210 ;  /* 0x00007610ffd27816 */ /* 0x000fe400000000d2 */
[----:B------:R-:W-:-:S02]  /*3850*/  LEA.HI.X.SX32 R149, R87, R176, 0x1, P5 ;  /* 0x000000b057957211 */ /* 0x000fc400028f0eff */
[----:B------:R-:W-:Y:S02]  /*3860*/  LOP3.LUT R146, R204, 0x34, RZ, 0xfc, !PT ;  /* 0x00000034cc927812 */ /* 0x000fe400078efcff */
[----:B------:R-:W-:Y:S01]  /*3870*/  ISETP.GE.AND P5, PT, R141, UR11, PT ;  /* 0x0000000b8d007c0c */ /* 0x000fe2000bfa6270 */
[----:B------:R-:W5:Y:S01]  /*3880*/  @!P1 LDG.E.U8 R210, desc[UR16][R148.64] ;  /* 0x0000001094d29981 */ /* 0x000f62000c1e1100 */
[----:B------:R-:W-:Y:S02]  /*3890*/  PRMT R223, RZ, 0x7610, R223 ;  /* 0x00007610ffdf7816 */ /* 0x000fe400000000df */
[----:B------:R-:W-:Y:S02]  /*38a0*/  LEA.HI.X.SX32 R141, R88, R176, 0x1, P4 ;  /* 0x000000b0588d7211 */ /* 0x000fe400020f0eff */
[----:B------:R-:W-:Y:S02]  /*38b0*/  ISETP.GE.AND P4, PT, R146, UR11, PT ;  /* 0x0000000b92007c0c */ /* 0x000fe4000bf86270 */
[-C--:B------:R-:W-:Y:S01]  /*38c0*/  IADD3 R146, P6, R89, R170.reuse, RZ ;  /* 0x000000aa59927210 */ /* 0x080fe20007fde0ff */
[----:B------:R1:W5:Y:S01]  /*38d0*/  @!P0 LDG.E.U8 R223, desc[UR16][R140.64] ;  /* 0x000000108cdf8981 */ /* 0x000362000c1e1100 */
[----:B0-----:R-:W-:-:S02]  /*38e0*/  IADD3 R144, P1, R90, R170, RZ ;  /* 0x000000aa5a907210 */ /* 0x001fc40007f3e0ff */
[----:B-1----:R-:W-:Y:S02]  /*38f0*/  LOP3.LUT R143, R204, 0x36, RZ, 0xfc, !PT ;  /* 0x00000036cc8f7812 */ /* 0x002fe400078efcff */
[----:B------:R-:W-:Y:S02]  /*3900*/  IADD3 R142, P0, R91, R170, RZ ;  /* 0x000000aa5b8e7210 */ /* 0x000fe40007f1e0ff */
[----:B------:R-:W-:Y:S02]  /*3910*/  PRMT R222, RZ, 0x7610, R222 ;  /* 0x00007610ffde7816 */ /* 0x000fe400000000de */
[-C--:B------:R-:W-:Y:S02]  /*3920*/  LEA.HI.X.SX32 R147, R89, R176.reuse, 0x1, P6 ;  /* 0x000000b059937211 */ /* 0x080fe400030f0eff */
[----:B------:R-:W-:Y:S02]  /*3930*/  LEA.HI.X.SX32 R145, R90, R176, 0x1, P1 ;  /* 0x000000b05a917211 */ /* 0x000fe400008f0eff */
[----:B------:R-:W-:Y:S01]  /*3940*/  ISETP.GE.AND P1, PT, R143, UR11, PT ;  /* 0x0000000b8f007c0c */ /* 0x000fe2000bf26270 */
[----:B------:R0:W5:Y:S01]  /*3950*/  @!P2 LDG.E.U8 R222, desc[UR16][R146.64] ;  /* 0x0000001092dea981 */ /* 0x000162000c1e1100 */
[----:B------:R-:W-:-:S02]  /*3960*/  PRMT R218, RZ, 0x7610, R218 ;  /* 0x00007610ffda7816 */ /* 0x000fc400000000da */
[----:B------:R-:W-:Y:S02]  /*3970*/  LEA.HI.X.SX32 R143, R91, R176, 0x1, P0 ;  /* 0x000000b05b8f7211 */ /* 0x000fe400000f0eff */
[----:B------:R-:W-:Y:S02]  /*3980*/  PRMT R219, RZ, 0x7610, R219 ;  /* 0x00007610ffdb7816 */ /* 0x000fe400000000db */
[C---:B------:R-:W-:Y:S01]  /*3990*/  LOP3.LUT R150, R204.reuse, 0x38, RZ, 0xfc, !PT ;  /* 0x00000038cc967812 */ /* 0x040fe200078efcff */
[----:B------:R1:W5:Y:S01]  /*39a0*/  @!P5 LDG.E.U8 R218, desc[UR16][R142.64] ;  /* 0x000000108edad981 */ /* 0x000362000c1e1100 */
[----:B------:R-:W-:Y:S02]  /*39b0*/  LOP3.LUT R141, R204, 0x3a, RZ, 0xfc, !PT ;  /* 0x0000003acc8d7812 */ /* 0x000fe400078efcff */
[----:B------:R-:W-:Y:S01]  /*39c0*/  IADD3 R140, P2, R92, R170, RZ ;  /* 0x000000aa5c8c7210 */ /* 0x000fe20007f5e0ff */
[----:B------:R1:W5:Y:S01]  /*39d0*/  @!P3 LDG.E.U8 R219, desc[UR16][R144.64] ;  /* 0x0000001090dbb981 */ /* 0x000362000c1e1100 */
[----:B------:R-:W-:-:S02]  /*39e0*/  LOP3.LUT R149, R204, 0x3c, RZ, 0xfc, !PT ;  /* 0x0000003ccc957812 */ /* 0x000fc400078efcff */
[----:B------:R-:W-:Y:S02]  /*39f0*/  IADD3 R148, P5, R93, R170, RZ ;  /* 0x000000aa5d947210 */ /* 0x000fe40007fbe0ff */
[----:B------:R-:W-:Y:S02]  /*3a00*/  ISETP.GE.AND P0, PT, R150, UR11, PT ;  /* 0x0000000b96007c0c */ /* 0x000fe4000bf06270 */
[----:B------:R-:W-:Y:S02]  /*3a10*/  ISETP.GE.AND P3, PT, R141, UR11, PT ;  /* 0x0000000b8d007c0c */ /* 0x000fe4000bf66270 */
[-C--:B------:R-:W-:Y:S02]  /*3a20*/  LEA.HI.X.SX32 R141, R92, R176.reuse, 0x1, P2 ;  /* 0x000000b05c8d7211 */ /* 0x080fe400010f0eff */
[----:B------:R-:W-:Y:S02]  /*3a30*/  ISETP.GE.AND P2, PT, R149, UR11, PT ;  /* 0x0000000b95007c0c */ /* 0x000fe4000bf46270 */
[----:B------:R-:W-:-:S02]  /*3a40*/  LEA.HI.X.SX32 R149, R93, R176, 0x1, P5 ;  /* 0x000000b05d957211 */ /* 0x000fc400028f0eff */
[C---:B0-----:R-:W-:Y:S02]  /*3a50*/  IADD3 R146, P5, R94.reuse, R170, RZ ;  /* 0x000000aa5e927210 */ /* 0x041fe40007fbe0ff */
[----:B------:R-:W-:Y:S02]  /*3a60*/  PRMT R216, RZ, 0x7610, R216 ;  /* 0x00007610ffd87816 */ /* 0x000fe400000000d8 */
[----:B------:R-:W-:Y:S02]  /*3a70*/  PRMT R215, RZ, 0x7610, R215 ;  /* 0x00007610ffd77816 */ /* 0x000fe400000000d7 */
[----:B------:R-:W-:Y:S02]  /*3a80*/  LEA.HI.X.SX32 R147, R94, R176, 0x1, P5 ;  /* 0x000000b05e937211 */ /* 0x000fe400028f0eff */
[----:B------:R-:W5:Y:S01]  /*3a90*/  @!P1 LDG.E.U8 R216, desc[UR16][R148.64] ;  /* 0x0000001094d89981 */ /* 0x000f62000c1e1100 */
[----:B-1----:R-:W-:-:S03]  /*3aa0*/  IADD3 R142, P1, R96, R170, RZ ;  /* 0x000000aa608e7210 */ /* 0x002fc60007f3e0ff */
[----:B------:R0:W5:Y:S01]  /*3ab0*/  @!P0 LDG.E.U8 R215, desc[UR16][R146.64] ;  /* 0x0000001092d78981 */ /* 0x000162000c1e1100 */
[C---:B------:R-:W-:Y:S02]  /*3ac0*/  IADD3 R144, P0, R95.reuse, R170, RZ ;  /* 0x000000aa5f907210 */ /* 0x040fe40007f1e0ff */
[----:B------:R-:W-:Y:S02]  /*3ad0*/  PRMT R217, RZ, 0x7610, R217 ;  /* 0x00007610ffd97816 */ /* 0x000fe400000000d9 */
[----:B------:R-:W-:Y:S02]  /*3ae0*/  PRMT R214, RZ, 0x7610, R214 ;  /* 0x00007610ffd67816 */ /* 0x000fe400000000d6 */
[----:B------:R-:W-:Y:S02]  /*3af0*/  PRMT R212, RZ, 0x7610, R212 ;  /* 0x00007610ffd47816 */ /* 0x000fe400000000d4 */
[-C--:B------:R-:W-:Y:S01]  /*3b00*/  LEA.HI.X.SX32 R145, R95, R176.reuse, 0x1, P0 ;  /* 0x000000b05f917211 */ /* 0x080fe200000f0eff */
[----:B------:R1:W5:Y:S01]  /*3b10*/  @!P4 LDG.E.U8 R217, desc[UR16][R140.64] ;  /* 0x000000108cd9c981 */ /* 0x000362000c1e1100 */
[----:B------:R-:W-:-:S03]  /*3b20*/  LEA.HI.X.SX32 R143, R96, R176, 0x1, P1 ;  /* 0x000000b0608f7211 */ /* 0x000fc600008f0eff */
[----:B------:R1:W5:Y:S04]  /*3b30*/  @!P3 LDG.E.U8 R214, desc[UR16][R144.64] ;  /* 0x0000001090d6b981 */ /* 0x000368000c1e1100 */
[----:B------:R1:W5:Y:S01]  /*3b40*/  @!P2 LDG.E.U8 R212, desc[UR16][R142.64] ;  /* 0x000000108ed4a981 */ /* 0x000362000c1e1100 */
[----:B------:R-:W-:Y:S02]  /*3b50*/  LOP3.LUT R197, R189, 0x3f, RZ, 0xc0, !PT ;  /* 0x0000003fbdc57812 */ /* 0x000fe400078ec0ff */
[----:B------:R-:W-:Y:S02]  /*3b60*/  SHF.R.S32.HI R199, RZ, 0x1f, R178 ;  /* 0x0000001fffc77819 */ /* 0x000fe400000114b2 */
[----:B------:R-:W-:Y:S02]  /*3b70*/  IADD3 R150, P1, R178, R165, RZ ;  /* 0x000000a5b2967210 */ /* 0x000fe40007f3e0ff */
[----:B------:R-:W-:-:S03]  /*3b80*/  ISETP.GE.AND P0, PT, R197, UR11, PT ;  /* 0x0000000bc5007c0c */ /* 0x000fc6000bf06270 */
[C---:B------:R-:W-:Y:S01]  /*3b90*/  IMAD.X R151, R199.reuse, 0x1, R174, P1 ;  /* 0x00000001c7977824 */ /* 0x040fe200008e06ae */
[C---:B0-----:R-:W-:Y:S02]  /*3ba0*/  IADD3 R146, P1, R178.reuse, R161, RZ ;  /* 0x000000a1b2927210 */ /* 0x041fe40007f3e0ff */
[C---:B-1----:R-:W-:Y:S02]  /*3bb0*/  IADD3 R140, P4, R178.reuse, R167, RZ ;  /* 0x000000a7b28c7210 */ /* 0x042fe40007f9e0ff */
[----:B------:R-:W-:Y:S01]  /*3bc0*/  PRMT R213, RZ, 0x7610, R213 ;  /* 0x00007610ffd57816 */ /* 0x000fe200000000d5 */
[C---:B------:R-:W-:Y:S01]  /*3bd0*/  IMAD.X R147, R199.reuse, 0x1, R172, P1 ;  /* 0x00000001c7937824 */ /* 0x040fe200008e06ac */
[----:B------:R-:W-:Y:S01]  /*3be0*/  IADD3 R144, P1, R178, R159, RZ ;  /* 0x0000009fb2907210 */ /* 0x000fe20007f3e0ff */
[----:B------:R-:W-:Y:S01]  /*3bf0*/  IMAD.X R141, R199, 0x1, R175, P4 ;  /* 0x00000001c78d7824 */ /* 0x000fe200020e06af */
[----:B------:R-:W-:Y:S01]  /*3c00*/  BAR.SYNC.DEFER_BLOCKING 0x0 ;  /* 0x0000000000007b1d */ /* 0x000fe20000010000 */
[----:B------:R-:W-:-:S02]  /*3c10*/  PRMT R203, RZ, 0x7610, R203 ;  /* 0x00007610ffcb7816 */ /* 0x000fc400000000cb */
[C---:B------:R-:W-:Y:S01]  /*3c20*/  IMAD.X R145, R199.reuse, 0x1, R171, P1 ;  /* 0x00000001c7917824 */ /* 0x040fe200008e06ab */
[----:B------:R-:W-:Y:S02]  /*3c30*/  PRMT R188, RZ, 0x7610, R188 ;  /* 0x00007610ffbc7816 */ /* 0x000fe400000000bc */
[C---:B------:R-:W-:Y:S02]  /*3c40*/  IADD3 R148, P2, R178.reuse, R163, RZ ;  /* 0x000000a3b2947210 */ /* 0x040fe40007f5e0ff */
[----:B------:R-:W-:Y:S02]  /*3c50*/  PRMT R211, RZ, 0x7610, R211 ;  /* 0x00007610ffd37816 */ /* 0x000fe400000000d3 */
[----:B------:R-:W-:Y:S01]  /*3c60*/  PRMT R196, RZ, 0x7610, R196 ;  /* 0x00007610ffc47816 */ /* 0x000fe200000000c4 */
[----:B------:R-:W-:Y:S01]  /*3c70*/  IMAD.X R149, R199, 0x1, R173, P2 ;  /* 0x00000001c7957824 */ /* 0x000fe200010e06ad */
[----:B------:R0:W5:Y:S04]  /*3c80*/  @!P0 LDG.E.U8 R213, desc[UR16][R140.64] ;  /* 0x000000108cd58981 */ /* 0x000168000c1e1100 */
[----:B------:R1:W5:Y:S01]  /*3c90*/  @!P0 LDG.E.U8 R203, desc[UR16][R150.64] ;  /* 0x0000001096cb8981 */ /* 0x000362000c1e1100 */
[----:B------:R-:W-:-:S03]  /*3ca0*/  IADD3 R142, P2, R178, R157, RZ ;  /* 0x0000009db28e7210 */ /* 0x000fc60007f5e0ff */
[----:B------:R4:W5:Y:S01]  /*3cb0*/  @!P0 LDG.E.U8 R188, desc[UR16][R146.64] ;  /* 0x0000001092bc8981 */ /* 0x000962000c1e1100 */
[----:B0-----:R-:W-:-:S03]  /*3cc0*/  IADD3 R140, P1, R178, R155, RZ ;  /* 0x0000009bb28c7210 */ /* 0x001fc60007f3e0ff */
[----:B------:R0:W5:Y:S02]  /*3cd0*/  @!P0 LDG.E.U8 R211, desc[UR16][R144.64] ;  /* 0x0000001090d38981 */ /* 0x000164000c1e1100 */
[C---:B------:R-:W-:Y:S01]  /*3ce0*/  IMAD.X R141, R199.reuse, 0x1, R168, P1 ;  /* 0x00000001c78d7824 */ /* 0x040fe200008e06a8 */
[C---:B-1----:R-:W-:Y:S01]  /*3cf0*/  IADD3 R150, P1, R178.reuse, R153, RZ ;  /* 0x00000099b2967210 */ /* 0x042fe20007f3e0ff */
[----:B------:R1:W5:Y:S04]  /*3d00*/  @!P0 LDG.E.U8 R196, desc[UR16][R148.64] ;  /* 0x0000001094c48981 */ /* 0x000368000c1e1100 */
[C---:B------:R-:W-:Y:S01]  /*3d10*/  IMAD.X R151, R199.reuse, 0x1, R166, P1 ;  /* 0x00000001c7977824 */ /* 0x040fe200008e06a6 */
[----:B----4-:R-:W-:Y:S01]  /*3d20*/  IADD3 R146, P1, R178, R137, RZ ;  /* 0x00000089b2927210 */ /* 0x010fe20007f3e0ff */
[----:B------:R-:W-:Y:S01]  /*3d30*/  IMAD.X R143, R199, 0x1, R169, P2 ;  /* 0x00000001c78f7824 */ /* 0x000fe200010e06a9 */
[----:B------:R-:W-:-:S02]  /*3d40*/  PRMT R195, RZ, 0x7610, R195 ;  /* 0x00007610ffc37816 */ /* 0x000fc400000000c3 */
[----:B------:R-:W-:Y:S01]  /*3d50*/  PRMT R202, RZ, 0x7610, R202 ;  /* 0x00007610ffca7816 */ /* 0x000fe200000000ca */
[C---:B------:R-:W-:Y:S01]  /*3d60*/  IMAD.X R147, R199.reuse, 0x1, R162, P1 ;  /* 0x00000001c7937824 */ /* 0x040fe200008e06a2 */
[C---:B0-----:R-:W-:Y:S02]  /*3d70*/  IADD3 R144, P1, R178.reuse, R135, RZ ;  /* 0x00000087b2907210 */ /* 0x041fe40007f3e0ff */
[----:B-1----:R-:W-:Y:S01]  /*3d80*/  IADD3 R148, P2, R178, R139, RZ ;  /* 0x0000008bb2947210 */ /* 0x002fe20007f5e0ff */
[----:B------:R0:W4:Y:S01]  /*3d90*/  @!P0 LDG.E.U8 R195, desc[UR16][R140.64] ;  /* 0x000000108cc38981 */ /* 0x000122000c1e1100 */
[----:B------:R-:W-:Y:S01]  /*3da0*/  PRMT R209, RZ, 0x7610, R209 ;  /* 0x00007610ffd17816 */ /* 0x000fe200000000d1 */
[C---:B------:R-:W-:Y:S01]  /*3db0*/  IMAD.X R145, R199.reuse, 0x1, R160, P1 ;  /* 0x00000001c7917824 */ /* 0x040fe200008e06a0 */
[----:B------:R-:W-:Y:S01]  /*3dc0*/  PRMT R187, RZ, 0x7610, R187 ;  /* 0x00007610ffbb7816 */ /* 0x000fe200000000bb */
[----:B------:R1:W4:Y:S01]  /*3dd0*/  @!P0 LDG.E.U8 R202, desc[UR16][R142.64] ;  /* 0x000000108eca8981 */ /* 0x000322000c1e1100 */
[----:B------:R-:W-:Y:S01]  /*3de0*/  IMAD.X R149, R199, 0x1, R164, P2 ;  /* 0x00000001c7957824 */ /* 0x000fe200010e06a4 */
[----:B------:R-:W-:-:S02]  /*3df0*/  PRMT R186, RZ, 0x7610, R186 ;  /* 0x00007610ffba7816 */ /* 0x000fc400000000ba */
[----:B------:R-:W-:Y:S01]  /*3e00*/  PRMT R201, RZ, 0x7610, R201 ;  /* 0x00007610ffc97816 */ /* 0x000fe200000000c9 */
[----:B------:R2:W4:Y:S01]  /*3e10*/  @!P0 LDG.E.U8 R187, desc[UR16][R150.64] ;  /* 0x0000001096bb8981 */ /* 0x000522000c1e1100 */
[----:B0-----:R-:W-:-:S03]  /*3e20*/  IADD3 R140, P1, R178, R131, RZ ;  /* 0x00000083b28c7210 */ /* 0x001fc60007f3e0ff */
[----:B------:R0:W4:Y:S01]  /*3e30*/  @!P0 LDG.E.U8 R209, desc[UR16][R148.64] ;  /* 0x0000001094d18981 */ /* 0x000122000c1e1100 */
[C---:B-1----:R-:W-:Y:S01]  /*3e40*/  IADD3 R142, P2, R178.reuse, R133, RZ ;  /* 0x00000085b28e7210 */ /* 0x042fe20007f5e0ff */
[C---:B------:R-:W-:Y:S01]  /*3e50*/  IMAD.X R141, R199.reuse, 0x1, R156, P1 ;  /* 0x00000001c78d7824 */ /* 0x040fe200008e069c */
[----:B------:R-:W-:Y:S01]  /*3e60*/  PRMT R207, RZ, 0x7610, R207 ;  /* 0x00007610ffcf7816 */ /* 0x000fe200000000cf */
[----:B------:R1:W4:Y:S02]  /*3e70*/  @!P0 LDG.E.U8 R201, desc[UR16][R146.64] ;  /* 0x0000001092c98981 */ /* 0x000324000c1e1100 */
[C---:B------:R-:W-:Y:S01]  /*3e80*/  IMAD.X R143, R199.reuse, 0x1, R158, P2 ;  /* 0x00000001c78f7824 */ /* 0x040fe200010e069e */
[C---:B--2---:R-:W-:Y:S02]  /*3e90*/  IADD3 R150, P2, R178.reuse, R129, RZ ;  /* 0x00000081b2967210 */ /* 0x044fe40007f5e0ff */
[----:B------:R-:W-:Y:S01]  /*3ea0*/  SHF.R.S32.HI R183, RZ, 0x1f, R178 ;  /* 0x0000001fffb77819 */ /* 0x000fe200000114b2 */
[----:B------:R-:W2:Y:S01]  /*3eb0*/  @!P0 LDG.E.U8 R207, desc[UR16][R140.64] ;  /* 0x000000108ccf8981 */ /* 0x000ea2000c1e1100 */
[----:B0-----:R-:W-:Y:S01]  /*3ec0*/  IADD3 R148, P1, R178, R127, RZ ;  /* 0x0000007fb2947210 */ /* 0x001fe20007f3e0ff */
[----:B------:R-:W-:-:S02]  /*3ed0*/  IMAD.X R151, R199, 0x1, R154, P2 ;  /* 0x00000001c7977824 */ /* 0x000fc400010e069a */
[----:B------:R0:W2:Y:S02]  /*3ee0*/  @!P0 LDG.E.U8 R186, desc[UR16][R142.64] ;  /* 0x000000108eba8981 */ /* 0x0000a4000c1e1100 */
[----:B------:R-:W-:Y:S01]  /*3ef0*/  IMAD.X R149, R199, 0x1, R152, P1 ;  /* 0x00000001c7957824 */ /* 0x000fe200008e0698 */
[C---:B-1----:R-:W-:Y:S02]  /*3f00*/  IADD3 R146, P2, R178.reuse, R105, RZ ;  /* 0x00000069b2927210 */ /* 0x042fe40007f5e0ff */
[----:B------:R-:W-:Y:S02]  /*3f10*/  PRMT R199, RZ, 0x7610, R199 ;  /* 0x00007610ffc77816 */ /* 0x000fe400000000c7 */
[----:B0-----:R-:W-:Y:S01]  /*3f20*/  IADD3 R142, P1, R178, R109, RZ ;  /* 0x0000006db28e7210 */ /* 0x001fe20007f3e0ff */
[----:B------:R-:W-:-:S04]  /*3f30*/  IMAD.X R147, R183, 0x1, R118, P2 ;  /* 0x00000001b7937824 */ /* 0x000fc800010e0676 */
[C---:B------:R-:W-:Y:S01]  /*3f40*/  IMAD.X R143, R183.reuse, 0x1, R122, P1 ;  /* 0x00000001b78f7824 */ /* 0x040fe200008e067a */
[C---:B------:R-:W-:Y:S01]  /*3f50*/  IADD3 R140, P1, R178.reuse, R113, RZ ;  /* 0x00000071b28c7210 */ /* 0x040fe20007f3e0ff */
[----:B------:R0:W2:Y:S01]  /*3f60*/  @!P0 LDG.E.U8 R199, desc[UR16][R146.64] ;  /* 0x0000001092c78981 */ /* 0x0000a2000c1e1100 */
[----:B------:R-:W-:Y:S02]  /*3f70*/  PRMT R193, RZ, 0x7610, R193 ;  /* 0x00007610ffc17816 */ /* 0x000fe400000000c1 */
[----:B------:R-:W-:Y:S01]  /*3f80*/  PRMT R194, RZ, 0x7610, R194 ;  /* 0x00007610ffc27816 */ /* 0x000fe200000000c2 */
[----:B------:R-:W-:Y:S01]  /*3f90*/  IMAD.X R141, R183, 0x1, R126, P1 ;  /* 0x00000001b78d7824 */ /* 0x000fe200008e067e */
[----:B------:R-:W-:Y:S02]  /*3fa0*/  PRMT R235, RZ, 0x7610, R235 ;  /* 0x00007610ffeb7816 */ /* 0x000fe400000000eb */
[----:B------:R1:W2:Y:S01]  /*3fb0*/  @!P0 LDG.E.U8 R193, desc[UR16][R148.64] ;  /* 0x0000001094c18981 */ /* 0x0002a2000c1e1100 */
[----:B0-----:R-:W-:-:S03]  /*3fc0*/  IADD3 R146, P1, R178, R115, RZ ;  /* 0x00000073b2927210 */ /* 0x001fc60007f3e0ff */
[----:B------:R0:W2:Y:S02]  /*3fd0*/  @!P0 LDG.E.U8 R194, desc[UR16][R144.64] ;  /* 0x0000001090c28981 */ /* 0x0000a4000c1e1100 */
[----:B------:R-:W-:Y:S01]  /*3fe0*/  IMAD.X R147, R183, 0x1, R128, P1 ;  /* 0x00000001b7937824 */ /* 0x000fe200008e0680 */
[----:B------:R-:W-:Y:S01]  /*3ff0*/  PRMT R192, RZ, 0x7610, R192 ;  /* 0x00007610ffc07816 */ /* 0x000fe200000000c0 */
[----:B------:R3:W2:Y:S01]  /*4000*/  @!P0 LDG.E.U8 R235, desc[UR16][R140.64] ;  /* 0x000000108ceb8981 */ /* 0x0006a2000c1e1100 */
[C---:B-1----:R-:W-:Y:S02]  /*4010*/  IADD3 R148, P1, R178.reuse, R119, RZ ;  /* 0x00000077b2947210 */ /* 0x042fe40007f3e0ff */
[----:B0-----:R-:W-:-:S03]  /*4020*/  IADD3 R144, P2, R178, R111, RZ ;  /* 0x0000006fb2907210 */ /* 0x001fc60007f5e0ff */
[C---:B------:R-:W-:Y:S02]  /*4030*/  IMAD.X R149, R183.reuse, 0x1, R132, P1 ;  /* 0x00000001b7957824 */ /* 0x040fe400008e0684 */
[C---:B------:R-:W-:Y:S01]  /*4040*/  IMAD.X R145, R183.reuse, 0x1, R124, P2 ;  /* 0x00000001b7917824 */ /* 0x040fe200010e067c */
[----:B---3--:R-:W-:Y:S02]  /*4050*/  IADD3 R140, P1, R178, R121, RZ ;  /* 0x00000079b28c7210 */ /* 0x008fe40007f3e0ff */
[----:B------:R-:W-:Y:S02]  /*4060*/  PRMT R237, RZ, 0x7610, R237 ;  /* 0x00007610ffed7816 */ /* 0x000fe400000000ed */
[----:B------:R0:W3:Y:S01]  /*4070*/  @!P0 LDG.E.U8 R192, desc[UR16][R144.64] ;  /* 0x0000001090c08981 */ /* 0x0000e2000c1e1100 */
[----:B------:R-:W-:Y:S01]  /*4080*/  IMAD.X R141, R183, 0x1, R134, P1 ;  /* 0x00000001b78d7824 */ /* 0x000fe200008e0686 */
[----:B------:R-:W-:Y:S02]  /*4090*/  PRMT R238, RZ, 0x7610, R238 ;  /* 0x00007610ffee7816 */ /* 0x000fe400000000ee */
[----:B------:R1:W3:Y:S01]  /*40a0*/  @!P0 LDG.E.U8 R237, desc[UR16][R146.64] ;  /* 0x0000001092ed8981 */ /* 0x0002e2000c1e1100 */
[----:B------:R-:W-:-:S02]  /*40b0*/  PRMT R200, RZ, 0x7610, R200 ;  /* 0x00007610ffc87816 */ /* 0x000fc400000000c8 */
[----:B------:R-:W-:Y:S01]  /*40c0*/  PRMT R239, RZ, 0x7610, R239 ;  /* 0x00007610ffef7816 */ /* 0x000fe200000000ef */
[----:B------:R1:W3:Y:S01]  /*40d0*/  @!P0 LDG.E.U8 R238, desc[UR16][R148.64] ;  /* 0x0000001094ee8981 */ /* 0x0002e2000c1e1100 */
[----:B0-----:R-:W-:-:S03]  /*40e0*/  IADD3 R144, P1, R178, R125, RZ ;  /* 0x0000007db2907210 */ /* 0x001fc60007f3e0ff */
[----:B------:R0:W3:Y:S02]  /*40f0*/  @!P0 LDG.E.U8 R200, desc[UR16][R150.64] ;  /* 0x0000001096c88981 */ /* 0x0000e4000c1e1100 */
[----:B------:R-:W-:Y:S01]  /*4100*/  IMAD.X R145, R183, 0x1, R138, P1 ;  /* 0x00000001b7917824 */ /* 0x000fe200008e068a */
[----:B-1----:R-:W-:Y:S01]  /*4110*/  IADD3 R146, P1, R178, R107, RZ ;  /* 0x0000006bb2927210 */ /* 0x002fe20007f3e0ff */
[----:B------:R1:W3:Y:S01]  /*4120*/  @!P0 LDG.E.U8 R239, desc[UR16][R140.64] ;  /* 0x000000108cef8981 */ /* 0x0002e2000c1e1100 */
[----:B------:R-:W-:-:S03]  /*4130*/  PRMT R182, RZ, 0x7610, R182 ;  /* 0x00007610ffb67816 */ /* 0x000fc600000000b6 */
[C---:B------:R-:W-:Y:S01]  /*4140*/  IMAD.X R147, R183.reuse, 0x1, R120, P1 ;  /* 0x00000001b7937824 */ /* 0x040fe200008e0678 */
[C---:B------:R-:W-:Y:S02]  /*4150*/  IADD3 R148, P1, R178.reuse, R104, RZ ;  /* 0x00000068b2947210 */ /* 0x040fe40007f3e0ff */
[C---:B0-----:R-:W-:Y:S01]  /*4160*/  IADD3 R150, P2, R178.reuse, R117, RZ ;  /* 0x00000075b2967210 */ /* 0x041fe20007f5e0ff */
[----:B------:R0:W3:Y:S01]  /*4170*/  @!P0 LDG.E.U8 R182, desc[UR16][R142.64] ;  /* 0x000000108eb68981 */ /* 0x0000e2000c1e1100 */
[----:B------:R-:W-:Y:S01]  /*4180*/  PRMT R236, RZ, 0x7610, R236 ;  /* 0x00007610ffec7816 */ /* 0x000fe200000000ec */
[C---:B------:R-:W-:Y:S01]  /*4190*/  IMAD.X R149, R183.reuse, 0x1, R116, P1 ;  /* 0x00000001b7957824 */ /* 0x040fe200008e0674 */
[----:B-1----:R-:W-:Y:S01]  /*41a0*/  IADD3 R140, P1, R178, R103, RZ ;  /* 0x00000067b28c7210 */ /* 0x002fe20007f3e0ff */
[----:B------:R-:W-:Y:S01]  /*41b0*/  IMAD.X R151, R183, 0x1, R130, P2 ;  /* 0x00000001b7977824 */ /* 0x000fe200010e0682 */
[----:B------:R-:W-:-:S03]  /*41c0*/  PRMT R241, RZ, 0x7610, R241 ;  /* 0x00007610fff17816 */ /* 0x000fc600000000f1 */
[----:B------:R-:W-:Y:S01]  /*41d0*/  IMAD.X R141, R183, 0x1, R114, P1 ;  /* 0x00000001b78d7824 */ /* 0x000fe200008e0672 */
[----:B------:R1:W3:Y:S01]  /*41e0*/  @!P0 LDG.E.U8 R236, desc[UR16][R150.64] ;  /* 0x0000001096ec8981 */ /* 0x0002e2000c1e1100 */
[----:B0-----:R-:W-:-:S05]  /*41f0*/  IADD3 R142, P2, R178, R123, RZ ;  /* 0x0000007bb28e7210 */ /* 0x001fca0007f5e0ff */
[----:B------:R-:W-:Y:S01]  /*4200*/  IMAD.X R143, R183, 0x1, R136, P2 ;  /* 0x00000001b78f7824 */ /* 0x000fe200010e0688 */
[----:B-1----:R-:W-:-:S04]  /*4210*/  IADD3 R150, P1, R178, R102, RZ ;  /* 0x00000066b2967210 */ /* 0x002fc80007f3e0ff */
[----:B------:R0:W3:Y:S01]  /*4220*/  @!P0 LDG.E.U8 R241, desc[UR16][R142.64] ;  /* 0x000000108ef18981 */ /* 0x0000e2000c1e1100 */
[----:B------:R-:W-:Y:S01]  /*4230*/  PRMT R240, RZ, 0x7610, R240 ;  /* 0x00007610fff07816 */ /* 0x000fe200000000f0 */
[----:B------:R-:W-:Y:S01]  /*4240*/  IMAD.X R151, R183, 0x1, R112, P1 ;  /* 0x00000001b7977824 */ /* 0x000fe200008e0670 */
[----:B------:R-:W-:-:S04]  /*4250*/  PRMT R244, RZ, 0x7610, R244 ;  /* 0x00007610fff47816 */ /* 0x000fc800000000f4 */
[----:B------:R1:W3:Y:S01]  /*4260*/  @!P0 LDG.E.U8 R240, desc[UR16][R144.64] ;  /* 0x0000001090f08981 */ /* 0x0002e2000c1e1100 */
[----:B0-----:R-:W-:-:S03]  /*4270*/  IADD3 R142, P1, R178, R101, RZ ;  /* 0x00000065b28e7210 */ /* 0x001fc60007f3e0ff */
[----:B------:R0:W3:Y:S01]  /*4280*/  @!P0 LDG.E.U8 R244, desc[UR16][R140.64] ;  /* 0x000000108cf48981 */ /* 0x0000e2000c1e1100 */
[----:B------:R-:W-:Y:S01]  /*4290*/  PRMT R243, RZ, 0x7610, R243 ;  /* 0x00007610fff37816 */ /* 0x000fe200000000f3 */
[----:B------:R-:W-:Y:S01]  /*42a0*/  IMAD.X R143, R183, 0x1, R110, P1 ;  /* 0x00000001b78f7824 */ /* 0x000fe200008e066e */
[----:B-1----:R-:W-:-:S04]  /*42b0*/  IADD3 R144, P1, R178, R100, RZ ;  /* 0x00000064b2907210 */ /* 0x002fc80007f3e0ff */
[----:B------:R1:W3:Y:S01]  /*42c0*/  @!P0 LDG.E.U8 R243, desc[UR16][R146.64] ;  /* 0x0000001092f38981 */ /* 0x0002e2000c1e1100 */
[----:B------:R-:W-:Y:S01]  /*42d0*/  PRMT R242, RZ, 0x7610, R242 ;  /* 0x00007610fff27816 */ /* 0x000fe200000000f2 */
[C---:B------:R-:W-:Y:S01]  /*42e0*/  IMAD.X R145, R183.reuse, 0x1, R108, P1 ;  /* 0x00000001b7917824 */ /* 0x040fe200008e066c */
[----:B0-----:R-:W-:Y:S02]  /*42f0*/  IADD3 R140, P1, R178, R68, RZ ;  /* 0x00000044b28c7210 */ /* 0x001fe40007f3e0ff */
[----:B------:R-:W-:Y:S02]  /*4300*/  PRMT R245, RZ, 0x7610, R245 ;  /* 0x00007610fff57816 */ /* 0x000fe400000000f5 */
[----:B------:R0:W3:Y:S01]  /*4310*/  @!P0 LDG.E.U8 R242, desc[UR16][R148.64] ;  /* 0x0000001094f28981 */ /* 0x0000e2000c1e1100 */
[----:B-1----:R-:W-:Y:S02]  /*4320*/  PRMT R146, RZ, 0x7610, R146 ;  /* 0x00007610ff927816 */ /* 0x002fe40000000092 */
[----:B------:R-:W-:Y:S01]  /*4330*/  PRMT R147, RZ, 0x7610, R147 ;  /* 0x00007610ff937816 */ /* 0x000fe20000000093 */
[----:B------:R-:W-:Y:S01]  /*4340*/  IMAD.X R141, R183, 0x1, R106, P1 ;  /* 0x00000001b78d7824 */ /* 0x000fe200008e066a */
[----:B------:R1:W3:Y:S01]  /*4350*/  @!P0 LDG.E.U8 R245, desc[UR16][R150.64] ;  /* 0x0000001096f58981 */ /* 0x0002e2000c1e1100 */
[----:B0-----:R-:W-:-:S03]  /*4360*/  PRMT R148, RZ, 0x7610, R148 ;  /* 0x00007610ff947816 */ /* 0x001fc60000000094 */
[----:B------:R0:W3:Y:S04]  /*4370*/  @!P0 LDG.E.U8 R146, desc[UR16][R142.64] ;  /* 0x000000108e928981 */ /* 0x0000e8000c1e1100 */
[----:B------:R-:W3:Y:S04]  /*4380*/  @!P0 LDG.E.U8 R147, desc[UR16][R144.64] ;  /* 0x0000001090938981 */ /* 0x000ee8000c1e1100 */
[----:B------:R0:W3:Y:S01]  /*4390*/  @!P0 LDG.E.U8 R148, desc[UR16][R140.64] ;  /* 0x000000108c948981 */ /* 0x0000e2000c1e1100 */
[----:B------:R-:W-:-:S05]  /*43a0*/  IMAD.SHL.U32 R189, R189, 0x8, RZ ;  /* 0x00000008bdbd7824 */ /* 0x000fca00078e00ff */
[----:B-1----:R-:W-:-:S05]  /*43b0*/  LOP3.LUT R150, R189, 0x30, RZ, 0xc0, !PT ;  /* 0x00000030bd967812 */ /* 0x002fca00078ec0ff */
[----:B------:R-:W-:-:S05]  /*43c0*/  IMAD R197, R197, 0x40, R150 ;  /* 0x00000040c5c57824 */ /* 0x000fca00078e0296 */
[----:B------:R-:W-:-:S04]  /*43d0*/  LOP3.LUT R197, R197, R204, RZ, 0xfc, !PT ;  /* 0x000000ccc5c57212 */ /* 0x000fc800078efcff */
[C---:B0-----:R-:W-:Y:S02]  /*43e0*/  LOP3.LUT R142, R197.reuse, 0x10, RZ, 0x3c, !PT ;  /* 0x00000010c58e7812 */ /* 0x041fe400078e3cff */
[----:B------:R-:W-:Y:S01]  /*43f0*/  LOP3.LUT R141, R197, 0x20, RZ, 0x3c, !PT ;  /* 0x00000020c58d7812 */ /* 0x000fe200078e3cff */
[----:B------:R-:W-:Y:S01]  /*4400*/  STS.U8 [R197+UR10], R224 ;  /* 0x000000e0c5007988 */ /* 0x000fe2000800000a */
[----:B------:R-:W-:-:S03]  /*4410*/  LOP3.LUT R140, R0, 0x10, RZ, 0x3c, !PT ;  /* 0x00000010008c7812 */ /* 0x000fc600078e3cff */
[----:B------:R-:W-:Y:S04]  /*4420*/  STS.U8 [R197+UR10+0x2], R191 ;  /* 0x000002bfc5007988 */ /* 0x000fe8000800000a */
[----:B------:R-:W-:Y:S04]  /*4430*/  STS.U8 [R197+UR10+0x4], R205 ;  /* 0x000004cdc5007988 */ /* 0x000fe8000800000a */
[----:B-----5:R-:W-:Y:S04]  /*4440*/  STS.U8 [R197+UR10+0x6], R206 ;  /* 0x000006cec5007988 */ /* 0x020fe8000800000a */
[----:B------:R-:W-:Y:S04]  /*4450*/  STS.U8 [R197+UR10+0x8], R230 ;  /* 0x000008e6c5007988 */ /* 0x000fe8000800000a */
[----:B------:R-:W-:Y:S04]  /*4460*/  STS.U8 [R197+UR10+0xa], R190 ;  /* 0x00000abec5007988 */ /* 0x000fe8000800000a */
[----:B------:R-:W-:Y:S04]  /*4470*/  STS.U8 [R197+UR10+0xc], R185 ;  /* 0x00000cb9c5007988 */ /* 0x000fe8000800000a */
[----:B------:R0:W-:Y:S01]  /*4480*/  STS.U8 [R197+UR10+0xe], R184 ;  /* 0x00000eb8c5007988 */ /* 0x0001e2000800000a */
[----:B------:R-:W-:-:S03]  /*4490*/  LOP3.LUT R143, R0, 0x30, RZ, 0x3c, !PT ;  /* 0x00000030008f7812 */ /* 0x000fc600078e3cff */
[----:B------:R-:W-:Y:S04]  /*44a0*/  STS.U8 [R142+UR10], R198 ;  /* 0x000000c68e007988 */ /* 0x000fe8000800000a */
[----:B------:R-:W-:Y:S01]  /*44b0*/  STS.U8 [R142+UR10+0x2], R180 ;  /* 0x000002b48e007988 */ /* 0x000fe2000800000a */
[----:B0-----:R-:W-:-:S03]  /*44c0*/  LOP3.LUT R197, R197, 0x30, RZ, 0x3c, !PT ;  /* 0x00000030c5c57812 */ /* 0x001fc600078e3cff */
[----:B------:R-:W-:Y:S04]  /*44d0*/  STS.U8 [R142+UR10+0x4], R234 ;  /* 0x000004ea8e007988 */ /* 0x000fe8000800000a */
[----:B------:R-:W-:Y:S04]  /*44e0*/  STS.U8 [R142+UR10+0x6], R233 ;  /* 0x000006e98e007988 */ /* 0x000fe8000800000a */
[----:B------:R-:W-:Y:S04]  /*44f0*/  STS.U8 [R142+UR10+0x8], R221 ;  /* 0x000008dd8e007988 */ /* 0x000fe8000800000a */
[----:B------:R-:W-:Y:S04]  /*4500*/  STS.U8 [R142+UR10+0xa], R232 ;  /* 0x00000ae88e007988 */ /* 0x000fe8000800000a */
[----:B------:R-:W-:Y:S04]  /*4510*/  STS.U8 [R142+UR10+0xc], R231 ;  /* 0x00000ce78e007988 */ /* 0x000fe8000800000a */
[----:B------:R-:W-:Y:S04]  /*4520*/  STS.U8 [R142+UR10+0xe], R229 ;  /* 0x00000ee58e007988 */ /* 0x000fe8000800000a */
[----:B------:R-:W-:Y:S04]  /*4530*/  STS.U8 [R141+UR10], R228 ;  /* 0x000000e48d007988 */ /* 0x000fe8000800000a */
[----:B------:R-:W-:Y:S04]  /*4540*/  STS.U8 [R141+UR10+0x2], R227 ;  /* 0x000002e38d007988 */ /* 0x000fe8000800000a */
[----:B------:R-:W-:Y:S04]  /*4550*/  STS.U8 [R141+UR10+0x4], R226 ;  /* 0x000004e28d007988 */ /* 0x000fe8000800000a */
[----:B------:R-:W-:Y:S04]  /*4560*/  STS.U8 [R141+UR10+0x6], R225 ;  /* 0x000006e18d007988 */ /* 0x000fe8000800000a */
[----:B------:R-:W-:Y:S04]  /*4570*/  STS.U8 [R141+UR10+0x8], R210 ;  /* 0x000008d28d007988 */ /* 0x000fe8000800000a */
[----:B------:R-:W-:Y:S04]  /*4580*/  STS.U8 [R141+UR10+0xa], R223 ;  /* 0x00000adf8d007988 */ /* 0x000fe8000800000a */
[----:B------:R-:W-:Y:S04]  /*4590*/  STS.U8 [R141+UR10+0xc], R222 ;  /* 0x00000cde8d007988 */ /* 0x000fe8000800000a */
[----:B------:R0:W-:Y:S04]  /*45a0*/  STS.U8 [R141+UR10+0xe], R220 ;  /* 0x00000edc8d007988 */ /* 0x0001e8000800000a */
[----:B------:R1:W-:Y:S04]  /*45b0*/  STS.U8 [R197+UR10], R219 ;  /* 0x000000dbc5007988 */ /* 0x0003e8000800000a */
[----:B------:R1:W-:Y:S01]  /*45c0*/  STS.U8 [R197+UR10+0x2], R218 ;  /* 0x000002dac5007988 */ /* 0x0003e2000800000a */
[----:B0-----:R-:W-:-:S03]  /*45d0*/  LOP3.LUT R141, R0, 0x20, RZ, 0x3c, !PT ;  /* 0x00000020008d7812 */ /* 0x001fc600078e3cff */
[----:B------:R1:W-:Y:S04]  /*45e0*/  STS.U8 [R197+UR10+0x4], R217 ;  /* 0x000004d9c5007988 */ /* 0x0003e8000800000a */
[----:B------:R1:W-:Y:S04]  /*45f0*/  STS.U8 [R197+UR10+0x6], R216 ;  /* 0x000006d8c5007988 */ /* 0x0003e8000800000a */
[----:B------:R1:W-:Y:S04]  /*4600*/  STS.U8 [R197+UR10+0x8], R215 ;  /* 0x000008d7c5007988 */ /* 0x0003e8000800000a */
[----:B------:R1:W-:Y:S04]  /*4610*/  STS.U8 [R197+UR10+0xa], R214 ;  /* 0x00000ad6c5007988 */ /* 0x0003e8000800000a */
[----:B------:R1:W-:Y:S04]  /*4620*/  STS.U8 [R197+UR10+0xc], R212 ;  /* 0x00000cd4c5007988 */ /* 0x0003e8000800000a */
[----:B------:R1:W-:Y:S04]  /*4630*/  STS.U8 [R197+UR10+0xe], R208 ;  /* 0x00000ed0c5007988 */ /* 0x0003e8000800000a */
[----:B------:R1:W-:Y:S04]  /*4640*/  STS.U8 [R0+UR10+0x1000], R213 ;  /* 0x001000d500007988 */ /* 0x0003e8000800000a */
[----:B------:R1:W-:Y:S04]  /*4650*/  STS.U8 [R0+UR10+0x1200], R211 ;  /* 0x001200d300007988 */ /* 0x0003e8000800000a */
[----:B----4-:R1:W-:Y:S04]  /*4660*/  STS.U8 [R0+UR10+0x1400], R209 ;  /* 0x001400d100007988 */ /* 0x0103e8000800000a */
[----:B--2---:R1:W-:Y:S04]  /*4670*/  STS.U8 [R0+UR10+0x1600], R207 ;  /* 0x001600cf00007988 */ /* 0x0043e8000800000a */
[----:B---3--:R1:W-:Y:S04]  /*4680*/  STS.U8 [R0+UR10+0x1a00], R237 ;  /* 0x001a00ed00007988 */ /* 0x0083e8000800000a */
        /* <DEDUP_REMOVED lines=26> */
[----:B------:R1:W-:Y:S01]  /*4830*/  STS.U8 [R143+UR10+0x1f80], R148 ;  /* 0x001f80948f007988 */ /* 0x0003e2000800000a */
[----:B------:R0:W-:Y:S06]  /*4840*/  MEMBAR.ALL.CTA ;  /* 0x0000000000007992 */ /* 0x0001ec0000008000 */
[----:B0-----:R-:W0:Y:S02]  /*4850*/  FENCE.VIEW.ASYNC.S ;  /* 0x00000000000073c6 */ /* 0x001e240000000000 */
[----:B0-----:R-:W-:Y:S06]  /*4860*/  BAR.SYNC.DEFER_BLOCKING 0x0 ;  /* 0x0000000000007b1d */ /* 0x001fec0000010000 */
[----:B------:R-:W-:Y:S01]  /*4870*/  UMOV UR20, UR4 ;  /* 0x0000000400147c82 */ /* 0x000fe20008000000 */
[----:B------:R-:W-:Y:S01]  /*4880*/  UMOV UR21, 0x80000020 ;  /* 0x8000002000157882 */ /* 0x000fe20000000000 */
[----:B------:R-:W-:Y:S01]  /*4890*/  UMOV UR22, UR6 ;  /* 0x0000000600167c82 */ /* 0x000fe20008000000 */
[----:B------:R-:W-:Y:S01]  /*48a0*/  UMOV UR23, 0x80000020 ;  /* 0x8000002000177882 */ /* 0x000fe20000000000 */
[----:B------:R-:W-:-:S06]  /*48b0*/  WARPGROUP.ARRIVE ;  /* 0x00000000000079c5 */ /* 0x000fcc0000000000 */
[----:B------:R-:W-:Y:S01]  /*48c0*/  QGMMA.64x64x32.F32.E4M3.E4M3 R24, gdesc[UR20], R24 ;  /* 0x00e00000141879f3 */ /* 0x000fe20008700818 */
[----:B------:R-:W-:Y:S02]  /*48d0*/  USHF.R.S32.HI UR8, URZ, 0x1f, UR18 ;  /* 0x0000001f3f087899 */ /* 0x000fe40008011412 */
[----:B------:R-:W-:-:S04]  /*48e0*/  IADD3 R104, P5, R104, UR18, RZ ;  /* 0x0000001268687c10 */ /* 0x000fc8000ffbe0ff */
[----:B------:R-:W-:Y:S02]  /*48f0*/  IADD3.X R116, R116, UR8, RZ, P5, !PT ;  /* 0x0000000874747c10 */ /* 0x000fe4000affe4ff */
[----:B------:R-:W-:Y:S02]  /*4900*/  IADD3 R117, P5, R117, UR18, RZ ;  /* 0x0000001275757c10 */ /* 0x000fe4000ffbe0ff */
[----:B------:R-:W-:Y:S02]  /*4910*/  IADD3 R68, P0, R68, UR18, RZ ;  /* 0x0000001244447c10 */ /* 0x000fe4000ff1e0ff */
[----:B------:R-:W-:Y:S02]  /*4920*/  IADD3 R100, P1, R100, UR18, RZ ;  /* 0x0000001264647c10 */ /* 0x000fe4000ff3e0ff */
[----:B------:R-:W-:Y:S02]  /*4930*/  IADD3 R101, P2, R101, UR18, RZ ;  /* 0x0000001265657c10 */ /* 0x000fe4000ff5e0ff */
[----:B------:R-:W-:-:S02]  /*4940*/  IADD3 R102, P3, R102, UR18, RZ ;  /* 0x0000001266667c10 */ /* 0x000fc4000ff7e0ff */
[----:B------:R-:W-:Y:S02]  /*4950*/  IADD3.X R130, R130, UR8, RZ, P5, !PT ;  /* 0x0000000882827c10 */ /* 0x000fe4000affe4ff */
[----:B------:R-:W-:Y:S01]  /*4960*/  IADD3 R131, P5, R131, UR18, RZ ;  /* 0x0000001283837c10 */ /* 0x000fe2000ffbe0ff */
[----:B------:R-:W-:Y:S01]  /*4970*/  QGMMA.64x64x32.F32.E4M3.E4M3 R24, gdesc[UR12], R24, gsb0 ;  /* 0x00e000000c1879f3 */ /* 0x000fe20008000818 */
[----:B------:R-:W-:Y:S02]  /*4980*/  IADD3 R103, P4, R103, UR18, RZ ;  /* 0x0000001267677c10 */ /* 0x000fe4000ff9e0ff */
[----:B------:R-:W-:Y:S02]  /*4990*/  IADD3.X R106, R106, UR8, RZ, P0, !PT ;  /* 0x000000086a6a7c10 */ /* 0x000fe400087fe4ff */
[----:B------:R-:W-:Y:S02]  /*49a0*/  IADD3.X R108, R108, UR8, RZ, P1, !PT ;  /* 0x000000086c6c7c10 */ /* 0x000fe40008ffe4ff */
[----:B------:R-:W-:-:S02]  /*49b0*/  IADD3.X R110, R110, UR8, RZ, P2, !PT ;  /* 0x000000086e6e7c10 */ /* 0x000fc400097fe4ff */
[----:B------:R-:W-:Y:S02]  /*49c0*/  IADD3.X R112, R112, UR8, RZ, P3, !PT ;  /* 0x0000000870707c10 */ /* 0x000fe40009ffe4ff */
[----:B------:R-:W-:Y:S02]  /*49d0*/  IADD3 R105, P6, R105, UR18, RZ ;  /* 0x0000001269697c10 */ /* 0x000fe4000ffde0ff */
[----:B------:R-:W-:Y:S02]  /*49e0*/  IADD3 R107, P0, R107, UR18, RZ ;  /* 0x000000126b6b7c10 */ /* 0x000fe4000ff1e0ff */
[----:B------:R-:W-:Y:S02]  /*49f0*/  IADD3 R109, P1, R109, UR18, RZ ;  /* 0x000000126d6d7c10 */ /* 0x000fe4000ff3e0ff */
[----:B------:R-:W-:Y:S02]  /*4a00*/  IADD3 R111, P2, R111, UR18, RZ ;  /* 0x000000126f6f7c10 */ /* 0x000fe4000ff5e0ff */
[----:B------:R-:W-:Y:S01]  /*4a10*/  IADD3 R113, P3, R113, UR18, RZ ;  /* 0x0000001271717c10 */ /* 0x000fe2000ff7e0ff */
[----:B------:R-:W-:Y:S01]  /*4a20*/  VIADD R177, R177, 0xffffffff ;  /* 0xffffffffb1b17836 */ /* 0x000fe20000000000 */
[----:B------:R-:W-:-:S02]  /*4a30*/  IADD3.X R156, R156, UR8, RZ, P5, !PT ;  /* 0x000000089c9c7c10 */ /* 0x000fc4000affe4ff */
[----:B------:R-:W-:Y:S02]  /*4a40*/  IADD3.X R114, R114, UR8, RZ, P4, !PT ;  /* 0x0000000872727c10 */ /* 0x000fe4000a7fe4ff */
[----:B------:R-:W-:Y:S02]  /*4a50*/  IADD3 R157, P5, R157, UR18, RZ ;  /* 0x000000129d9d7c10 */ /* 0x000fe4000ffbe0ff */
[----:B------:R-:W-:Y:S02]  /*4a60*/  IADD3 R115, P4, R115, UR18, RZ ;  /* 0x0000001273737c10 */ /* 0x000fe4000ff9e0ff */
[----:B------:R-:W-:Y:S02]  /*4a70*/  IADD3.X R118, R118, UR8, RZ, P6, !PT ;  /* 0x0000000876767c10 */ /* 0x000fe4000b7fe4ff */
[----:B------:R-:W-:Y:S02]  /*4a80*/  IADD3.X R120, R120, UR8, RZ, P0, !PT ;  /* 0x0000000878787c10 */ /* 0x000fe400087fe4ff */
[----:B------:R-:W-:-:S02]  /*4a90*/  IADD3.X R122, R122, UR8, RZ, P1, !PT ;  /* 0x000000087a7a7c10 */ /* 0x000fc40008ffe4ff */
[----:B------:R-:W-:Y:S02]  /*4aa0*/  IADD3.X R124, R124, UR8, RZ, P2, !PT ;  /* 0x000000087c7c7c10 */ /* 0x000fe400097fe4ff */
[----:B------:R-:W-:Y:S02]  /*4ab0*/  IADD3.X R126, R126, UR8, RZ, P3, !PT ;  /* 0x000000087e7e7c10 */ /* 0x000fe40009ffe4ff */
[----:B------:R-:W-:Y:S02]  /*4ac0*/  IADD3 R119, P6, R119, UR18, RZ ;  /* 0x0000001277777c10 */ /* 0x000fe4000ffde0ff */
[----:B------:R-:W-:Y:S02]  /*4ad0*/  IADD3 R121, P0, R121, UR18, RZ ;  /* 0x0000001279797c10 */ /* 0x000fe4000ff1e0ff */
[----:B------:R-:W-:Y:S02]  /*4ae0*/  IADD3 R123, P1, R123, UR18, RZ ;  /* 0x000000127b7b7c10 */ /* 0x000fe4000ff3e0ff */
[----:B------:R-:W-:-:S02]  /*4af0*/  IADD3 R125, P2, R125, UR18, RZ ;  /* 0x000000127d7d7c10 */ /* 0x000fc4000ff5e0ff */
[----:B------:R-:W-:Y:S02]  /*4b00*/  IADD3 R127, P3, R127, UR18, RZ ;  /* 0x000000127f7f7c10 */ /* 0x000fe4000ff7e0ff */
[----:B------:R-:W-:Y:S02]  /*4b10*/  IADD3.X R169, R169, UR8, RZ, P5, !PT ;  /* 0x00000008a9a97c10 */ /* 0x000fe4000affe4ff */
[----:B------:R-:W-:Y:S02]  /*4b20*/  IADD3.X R128, R128, UR8, RZ, P4, !PT ;  /* 0x0000000880807c10 */ /* 0x000fe4000a7fe4ff */
[----:B------:R-:W-:Y:S02]  /*4b30*/  ISETP.NE.U32.AND P5, PT, R177, RZ, PT ;  /* 0x000000ffb100720c */ /* 0x000fe40003fa5070 */
[----:B------:R-:W-:Y:S02]  /*4b40*/  IADD3 R129, P4, R129, UR18, RZ ;  /* 0x0000001281817c10 */ /* 0x000fe4000ff9e0ff */
[----:B------:R-:W-:-:S02]  /*4b50*/  IADD3.X R132, R132, UR8, RZ, P6, !PT ;  /* 0x0000000884847c10 */ /* 0x000fc4000b7fe4ff */
[----:B------:R-:W-:Y:S02]  /*4b60*/  IADD3.X R134, R134, UR8, RZ, P0, !PT ;  /* 0x0000000886867c10 */ /* 0x000fe400087fe4ff */
[----:B------:R-:W-:Y:S02]  /*4b70*/  IADD3.X R136, R136, UR8, RZ, P1, !PT ;  /* 0x0000000888887c10 */ /* 0x000fe40008ffe4ff */
[----:B------:R-:W-:Y:S02]  /*4b80*/  IADD3.X R138, R138, UR8, RZ, P2, !PT ;  /* 0x000000088a8a7c10 */ /* 0x000fe400097fe4ff */
[----:B------:R-:W-:Y:S02]  /*4b90*/  IADD3.X R152, R152, UR8, RZ, P3, !PT ;  /* 0x0000000898987c10 */ /* 0x000fe40009ffe4ff */
[----:B------:R-:W-:Y:S02]  /*4ba0*/  IADD3 R133, P6, R133, UR18, RZ ;  /* 0x0000001285857c10 */ /* 0x000fe4000ffde0ff */
[----:B------:R-:W-:-:S02]  /*4bb0*/  IADD3 R135, P0, R135, UR18, RZ ;  /* 0x0000001287877c10 */ /* 0x000fc4000ff1e0ff */
[----:B------:R-:W-:Y:S02]  /*4bc0*/  IADD3 R137, P1, R137, UR18, RZ ;  /* 0x0000001289897c10 */ /* 0x000fe4000ff3e0ff */
[----:B------:R-:W-:Y:S02]  /*4bd0*/  IADD3 R139, P2, R139, UR18, RZ ;  /* 0x000000128b8b7c10 */ /* 0x000fe4000ff5e0ff */
[----:B------:R-:W-:Y:S02]  /*4be0*/  IADD3 R153, P3, R153, UR18, RZ ;  /* 0x0000001299997c10 */ /* 0x000fe4000ff7e0ff */
[----:B------:R-:W-:Y:S02]  /*4bf0*/  IADD3.X R154, R154, UR8, RZ, P4, !PT ;  /* 0x000000089a9a7c10 */ /* 0x000fe4000a7fe4ff */
        /* <DEDUP_REMOVED lines=11> */
[----:B------:R-:W-:Y:S01]  /*4cb0*/  IADD3.X R168, R168, UR8, RZ, P4, !PT ;  /* 0x00000008a8a87c10 */ /* 0x000fe2000a7fe4ff */
[----:B------:R-:W-:Y:S01]  /*4cc0*/  UIADD3 UR11, UR11, -0x40, URZ ;  /* 0xffffffc00b0b7890 */ /* 0x000fe2000fffe03f */
[----:B------:R-:W-:Y:S01]  /*4cd0*/  IADD3 R170, P4, R69, R170, RZ ;  /* 0x000000aa45aa7210 */ /* 0x000fe20007f9e0ff */
[----:B------:R-:W-:Y:S02]  /*4ce0*/  WARPGROUP.DEPBAR.LE gsb0, 0x0 ;  /* 0x00008000000079c5 */ /* 0x000fe40000010000 */
[----:B------:R-:W-:-:S02]  /*4cf0*/  IADD3.X R171, R171, UR8, RZ, P6, !PT ;  /* 0x00000008abab7c10 */ /* 0x000fc4000b7fe4ff */
[----:B------:R-:W-:Y:S02]  /*4d00*/  IADD3.X R172, R172, UR8, RZ, P0, !PT ;  /* 0x00000008acac7c10 */ /* 0x000fe400087fe4ff */
[----:B------:R-:W-:Y:S02]  /*4d10*/  IADD3.X R173, R173, UR8, RZ, P1, !PT ;  /* 0x00000008adad7c10 */ /* 0x000fe40008ffe4ff */
[----:B------:R-:W-:Y:S02]  /*4d20*/  IADD3.X R174, R174, UR8, RZ, P2, !PT ;  /* 0x00000008aeae7c10 */ /* 0x000fe400097fe4ff */
[----:B------:R-:W-:Y:S02]  /*4d30*/  IADD3.X R175, R175, UR8, RZ, P3, !PT ;  /* 0x00000008afaf7c10 */ /* 0x000fe40009ffe4ff */
[----:B------:R-:W-:Y:S01]  /*4d40*/  LEA.HI.X.SX32 R176, R69, R176, 0x1, P4 ;  /* 0x000000b045b07211 */ /* 0x000fe200020f0eff */
[----:B-1----:R-:W-:Y:S06]  /*4d50*/  @P5 BRA `(.L_x_2) ;  /* 0xffffffe000745947 */ /* 0x002fec000383ffff */
.L_x_1:
[----:B------:R-:W0:Y:S01]  /*4d60*/  S2R R69, SR_TID.X ;  /* 0x0000000000457919 */ /* 0x000e220000002100 */
[----:B------:R-:W-:Y:S01]  /*4d70*/  F2FP.SATFINITE.E4M3.F32.PACK_AB_MERGE_C R24, R25, R24, RZ ;  /* 0x000000181918723e */ /* 0x000fe200048070ff */
[----:B------:R-:W-:Y:S01]  /*4d80*/  ULDC.64 UR6, c[0x0][0x228] ;  /* 0x00008a0000067ab9 */ /* 0x000fe20000000a00 */
[----:B------:R-:W-:Y:S01]  /*4d90*/  F2FP.SATFINITE.E4M3.F32.PACK_AB_MERGE_C R28, R29, R28, RZ ;  /* 0x0000001c1d1c723e */ /* 0x000fe200048070ff */
[----:B------:R-:W-:Y:S01]  /*4da0*/  ULDC UR4, c[0x0][0x244] ;  /* 0x0000910000047ab9 */ /* 0x000fe20000000800 */
[----:B------:R-:W-:Y:S02]  /*4db0*/  F2FP.SATFINITE.E4M3.F32.PACK_AB_MERGE_C R26, R27, R26, RZ ;  /* 0x0000001a1b1a723e */ /* 0x000fe400048070ff */
[----:B------:R-:W-:Y:S02]  /*4dc0*/  F2FP.SATFINITE.E4M3.F32.PACK_AB_MERGE_C R30, R31, R30, RZ ;  /* 0x0000001e1f1e723e */ /* 0x000fe400048070ff */
[----:B------:R-:W-:Y:S02]  /*4dd0*/  F2FP.SATFINITE.E4M3.F32.PACK_AB_MERGE_C R32, R33, R32, RZ ;  /* 0x000000202120723e */ /* 0x000fe400048070ff */
[----:B------:R-:W-:-:S02]  /*4de0*/  F2FP.SATFINITE.E4M3.F32.PACK_AB_MERGE_C R34, R35, R34, RZ ;  /* 0x000000222322723e */ /* 0x000fc400048070ff */
[----:B------:R-:W-:Y:S02]  /*4df0*/  LOP3.LUT R25, R24, 0xffff, RZ, 0xc0, !PT ;  /* 0x0000ffff18197812 */ /* 0x000fe400078ec0ff */
[----:B------:R-:W-:Y:S02]  /*4e00*/  LOP3.LUT R68, R28, 0xffff, RZ, 0xc0, !PT ;  /* 0x0000ffff1c447812 */ /* 0x000fe400078ec0ff */
[----:B------:R-:W-:Y:S02]  /*4e10*/  F2FP.SATFINITE.E4M3.F32.PACK_AB_MERGE_C R36, R37, R36, RZ ;  /* 0x000000242524723e */ /* 0x000fe400048070ff */
[----:B------:R-:W-:Y:S02]  /*4e20*/  LOP3.LUT R33, R26, 0xffff, RZ, 0xc0, !PT ;  /* 0x0000ffff1a217812 */ /* 0x000fe400078ec0ff */
[----:B------:R-:W-:Y:S02]  /*4e30*/  LOP3.LUT R70, R30, 0xffff, RZ, 0xc0, !PT ;  /* 0x0000ffff1e467812 */ /* 0x000fe400078ec0ff */
[----:B------:R-:W-:-:S02]  /*4e40*/  LOP3.LUT R35, R32, 0xffff, RZ, 0xc0, !PT ;  /* 0x0000ffff20237812 */ /* 0x000fc400078ec0ff */
[----:B------:R-:W-:Y:S02]  /*4e50*/  LOP3.LUT R37, R34, 0xffff, RZ, 0xc0, !PT ;  /* 0x0000ffff22257812 */ /* 0x000fe400078ec0ff */
[----:B------:R-:W-:Y:S02]  /*4e60*/  SHF.R.U32.HI R24, RZ, 0x8, R25 ;  /* 0x00000008ff187819 */ /* 0x000fe40000011619 */
[--C-:B------:R-:W-:Y:S02]  /*4e70*/  PRMT R28, R25, 0x3340, R68.reuse ;  /* 0x00003340191c7816 */ /* 0x100fe40000000044 */
[----:B------:R-:W-:Y:S01]  /*4e80*/  SHF.R.U32.HI R25, RZ, 0x8, R68 ;  /* 0x00000008ff197819 */ /* 0x000fe20000011644 */
[----:B0-----:R-:W-:Y:S01]  /*4e90*/  IMAD.SHL.U32 R26, R69, 0x10, RZ ;  /* 0x00000010451a7824 */ /* 0x001fe200078e00ff */
[--C-:B------:R-:W-:Y:S01]  /*4ea0*/  PRMT R29, R35, 0x3340, R0.reuse ;  /* 0x00003340231d7816 */ /* 0x100fe20000000000 */
[----:B------:R-:W-:Y:S01]  /*4eb0*/  IMAD.SHL.U32 R27, R69, 0x80, RZ ;  /* 0x00000080451b7824 */ /* 0x000fe200078e00ff */
[----:B------:R-:W-:-:S02]  /*4ec0*/  PRMT R31, R37, 0x3340, R0 ;  /* 0x00003340251f7816 */ /* 0x000fc40000000000 */
[----:B------:R-:W-:Y:S02]  /*4ed0*/  PRMT R30, R33, 0x3340, R70 ;  /* 0x00003340211e7816 */ /* 0x000fe40000000046 */
[----:B------:R-:W-:Y:S02]  /*4ee0*/  LOP3.LUT R26, R26, 0x70, RZ, 0xc0, !PT ;  /* 0x000000701a1a7812 */ /* 0x000fe400078ec0ff */
[----:B------:R-:W-:Y:S02]  /*4ef0*/  LOP3.LUT R27, R27, 0x400, RZ, 0xc0, !PT ;  /* 0x000004001b1b7812 */ /* 0x000fe400078ec0ff */
[----:B------:R-:W-:Y:S02]  /*4f00*/  LOP3.LUT R25, R25, 0xffff, RZ, 0xc0, !PT ;  /* 0x0000ffff19197812 */ /* 0x000fe400078ec0ff */
[----:B------:R-:W-:Y:S02]  /*4f10*/  LOP3.LUT R24, R24, 0xffff, RZ, 0xc0, !PT ;  /* 0x0000ffff18187812 */ /* 0x000fe400078ec0ff */
[----:B------:R-:W-:-:S02]  /*4f20*/  PRMT R29, R28, 0x5410, R29 ;  /* 0x000054101c1d7816 */ /* 0x000fc4000000001d */
[----:B------:R-:W-:Y:S02]  /*4f30*/  PRMT R31, R30, 0x5410, R31 ;  /* 0x000054101e1f7816 */ /* 0x000fe4000000001f */
[----:B------:R-:W-:Y:S02]  /*4f40*/  IADD3 R28, R27, UR10, R26 ;  /* 0x0000000a1b1c7c10 */ /* 0x000fe4000fffe01a */
[----:B------:R-:W-:Y:S02]  /*4f50*/  PRMT R30, R24, 0x3340, R25 ;  /* 0x00003340181e7816 */ /* 0x000fe40000000019 */
[----:B------:R-:W-:Y:S02]  /*4f60*/  SHF.R.U32.HI R26, RZ, 0x8, R35 ;  /* 0x00000008ff1a7819 */ /* 0x000fe40000011623 */
[----:B------:R-:W-:Y:S02]  /*4f70*/  SHF.R.U32.HI R25, RZ, 0x8, R70 ;  /* 0x00000008ff197819 */ /* 0x000fe40000011646 */
[----:B------:R-:W-:-:S02]  /*4f80*/  SHF.R.U32.HI R24, RZ, 0x8, R33 ;  /* 0x00000008ff187819 */ /* 0x000fc40000011621 */
[----:B------:R-:W-:Y:S02]  /*4f90*/  SHF.R.U32.HI R27, RZ, 0x8, R37 ;  /* 0x00000008ff1b7819 */ /* 0x000fe40000011625 */
[----:B------:R-:W-:Y:S02]  /*4fa0*/  LOP3.LUT R26, R26, 0xffff, RZ, 0xc0, !PT ;  /* 0x0000ffff1a1a7812 */ /* 0x000fe400078ec0ff */
[----:B------:R-:W-:Y:S02]  /*4fb0*/  LOP3.LUT R32, R25, 0xffff, RZ, 0xc0, !PT ;  /* 0x0000ffff19207812 */ /* 0x000fe400078ec0ff */
[----:B------:R-:W-:Y:S02]  /*4fc0*/  LOP3.LUT R33, R24, 0xffff, RZ, 0xc0, !PT ;  /* 0x0000ffff18217812 */ /* 0x000fe400078ec0ff */
[----:B------:R-:W-:Y:S02]  /*4fd0*/  LOP3.LUT R27, R27, 0xffff, RZ, 0xc0, !PT ;  /* 0x0000ffff1b1b7812 */ /* 0x000fe400078ec0ff */
[----:B------:R-:W-:-:S02]  /*4fe0*/  F2FP.SATFINITE.E4M3.F32.PACK_AB_MERGE_C R38, R39, R38, RZ ;  /* 0x000000262726723e */ /* 0x000fc400048070ff */
[----:B------:R-:W-:Y:S02]  /*4ff0*/  PRMT R25, R26, 0x3340, R1 ;  /* 0x000033401a197816 */ /* 0x000fe40000000001 */
[----:B------:R-:W-:Y:S02]  /*5000*/  PRMT R32, R33, 0x3340, R32 ;  /* 0x0000334021207816 */ /* 0x000fe40000000020 */
[----:B------:R-:W-:Y:S02]  /*5010*/  PRMT R27, R27, 0x3340, R0 ;  /* 0x000033401b1b7816 */ /* 0x000fe40000000000 */
[----:B------:R-:W-:Y:S02]  /*5020*/  LOP3.LUT R67, R67, 0x380, RZ, 0xc0, !PT ;  /* 0x0000038043437812 */ /* 0x000fe400078ec0ff */
[----:B------:R-:W-:Y:S02]  /*5030*/  LOP3.LUT R36, R36, 0xffff, RZ, 0xc0, !PT ;  /* 0x0000ffff24247812 */ /* 0x000fe400078ec0ff */
[----:B------:R-:W-:Y:S01]  /*5040*/  PRMT R25, R30, 0x5410, R25 ;  /* 0x000054101e197816 */ /* 0x000fe20000000019 */
[----:B------:R-:W-:Y:S01]  /*5050*/  IMAD.IADD R67, R67, 0x1, R28 ;  /* 0x0000000143437824 */ /* 0x000fe200078e021c */
[----:B------:R-:W-:-:S02]  /*5060*/  LOP3.LUT R38, R38, 0xffff, RZ, 0xc0, !PT ;  /* 0x0000ffff26267812 */ /* 0x000fc400078ec0ff */
[----:B------:R-:W-:Y:S02]  /*5070*/  PRMT R27, R32, 0x5410, R27 ;  /* 0x00005410201b7816 */ /* 0x000fe4000000001b */
[--C-:B------:R-:W-:Y:S02]  /*5080*/  PRMT R24, R29, 0x4210, R36.reuse ;  /* 0x000042101d187816 */ /* 0x100fe40000000024 */
[----:B------:R-:W-:Y:S02]  /*5090*/  PRMT R25, R25, 0x5210, R36 ;  /* 0x0000521019197816 */ /* 0x000fe40000000024 */
[--C-:B------:R-:W-:Y:S02]  /*50a0*/  PRMT R26, R31, 0x4210, R38.reuse ;  /* 0x000042101f1a7816 */ /* 0x100fe40000000026 */
[----:B------:R-:W-:Y:S01]  /*50b0*/  PRMT R27, R27, 0x5210, R38 ;  /* 0x000052101b1b7816 */ /* 0x000fe20000000026 */
[----:B------:R-:W-:Y:S01]  /*50c0*/  BAR.SYNC.DEFER_BLOCKING 0x0 ;  /* 0x0000000000007b1d */ /* 0x000fe20000010000 */
[----:B------:R-:W-:-:S02]  /*50d0*/  F2FP.SATFINITE.E4M3.F32.PACK_AB_MERGE_C R48, R49, R48, RZ ;  /* 0x000000303130723e */ /* 0x000fc400048070ff */
[----:B------:R-:W-:Y:S02]  /*50e0*/  F2FP.SATFINITE.E4M3.F32.PACK_AB_MERGE_C R50, R51, R50, RZ ;  /* 0x000000323332723e */ /* 0x000fe400048070ff */
[----:B------:R-:W-:Y:S02]  /*50f0*/  F2FP.SATFINITE.E4M3.F32.PACK_AB_MERGE_C R40, R41, R40, RZ ;  /* 0x000000282928723e */ /* 0x000fe400048070ff */
[----:B------:R-:W-:Y:S02]  /*5100*/  F2FP.SATFINITE.E4M3.F32.PACK_AB_MERGE_C R42, R43, R42, RZ ;  /* 0x0000002a2b2a723e */ /* 0x000fe400048070ff */
[----:B------:R-:W-:Y:S02]  /*5110*/  F2FP.SATFINITE.E4M3.F32.PACK_AB_MERGE_C R44, R45, R44, RZ ;  /* 0x0000002c2d2c723e */ /* 0x000fe400048070ff */
[----:B------:R-:W-:Y:S02]  /*5120*/  F2FP.SATFINITE.E4M3.F32.PACK_AB_MERGE_C R46, R47, R46, RZ ;  /* 0x0000002e2f2e723e */ /* 0x000fe400048070ff */
[----:B------:R-:W-:-:S02]  /*5130*/  LOP3.LUT R43, R48, 0xffff, RZ, 0xc0, !PT ;  /* 0x0000ffff302b7812 */ /* 0x000fc400078ec0ff */
[----:B------:R-:W-:Y:S02]  /*5140*/  LOP3.LUT R45, R50, 0xffff, RZ, 0xc0, !PT ;  /* 0x0000ffff322d7812 */ /* 0x000fe400078ec0ff */
[----:B------:R-:W-:Y:S02]  /*5150*/  LOP3.LUT R40, R40, 0xffff, RZ, 0xc0, !PT ;  /* 0x0000ffff28287812 */ /* 0x000fe400078ec0ff */
[----:B------:R-:W-:Y:S02]  /*5160*/  LOP3.LUT R42, R42, 0xffff, RZ, 0xc0, !PT ;  /* 0x0000ffff2a2a7812 */ /* 0x000fe400078ec0ff */
[----:B------:R-:W-:Y:S02]  /*5170*/  LOP3.LUT R39, R44, 0xffff, RZ, 0xc0, !PT ;  /* 0x0000ffff2c277812 */ /* 0x000fe400078ec0ff */
[----:B------:R-:W-:Y:S01]  /*5180*/  LOP3.LUT R41, R46, 0xffff, RZ, 0xc0, !PT ;  /* 0x0000ffff2e297812 */ /* 0x000fe200078ec0ff */
[----:B------:R-:W-:Y:S01]  /*5190*/  STSM.16.M88.4 [R67], R24 ;  /* 0x0000001843007844 */ /* 0x000fe20000000200 */
[----:B------:R-:W-:-:S02]  /*51a0*/  LEA R33, R0, UR10, 0x4 ;  /* 0x0000000a00217c11 */ /* 0x000fc4000f8e20ff */
[--C-:B------:R-:W-:Y:S01]  /*51b0*/  PRMT R29, R43, 0x3340, R0.reuse ;  /* 0x000033402b1d7816 */ /* 0x100fe20000000000 */
[----:B------:R-:W-:Y:S01]  /*51c0*/  BAR.SYNC.DEFER_BLOCKING 0x0 ;  /* 0x0000000000007b1d */ /* 0x000fe20000010000 */
[----:B------:R-:W-:Y:S02]  /*51d0*/  PRMT R31, R45, 0x3340, R0 ;  /* 0x000033402d1f7816 */ /* 0x000fe40000000000 */
[----:B------:R-:W-:Y:S02]  /*51e0*/  PRMT R0, R40, 0x3340, R39 ;  /* 0x0000334028007816 */ /* 0x000fe40000000027 */
[----:B------:R-:W-:Y:S02]  /*51f0*/  PRMT R28, R42, 0x3340, R41 ;  /* 0x000033402a1c7816 */ /* 0x000fe40000000029 */
[----:B------:R-:W-:Y:S02]  /*5200*/  PRMT R35, R0, 0x5410, R29 ;  /* 0x0000541000237816 */ /* 0x000fe4000000001d */
[----:B------:R-:W-:-:S02]  /*5210*/  PRMT R37, R28, 0x5410, R31 ;  /* 0x000054101c257816 */ /* 0x000fc4000000001f */
[----:B------:R-:W-:Y:S02]  /*5220*/  SHF.R.U32.HI R0, RZ, 0x8, R40 ;  /* 0x00000008ff007819 */ /* 0x000fe40000011628 */
[----:B------:R-:W-:Y:S02]  /*5230*/  SHF.R.U32.HI R29, RZ, 0x8, R39 ;  /* 0x00000008ff1d7819 */ /* 0x000fe40000011627 */
[----:B------:R-:W-:Y:S02]  /*5240*/  SHF.R.U32.HI R31, RZ, 0x8, R43 ;  /* 0x00000008ff1f7819 */ /* 0x000fe4000001162b */
[----:B------:R-:W-:Y:S02]  /*5250*/  SHF.R.U32.HI R28, RZ, 0x8, R42 ;  /* 0x00000008ff1c7819 */ /* 0x000fe4000001162a */
[----:B------:R-:W-:Y:S02]  /*5260*/  SHF.R.U32.HI R30, RZ, 0x8, R41 ;  /* 0x00000008ff1e7819 */ /* 0x000fe40000011629 */
[----:B------:R-:W-:-:S02]  /*5270*/  SHF.R.U32.HI R32, RZ, 0x8, R45 ;  /* 0x00000008ff207819 */ /* 0x000fc4000001162d */
[----:B------:R-:W-:Y:S01]  /*5280*/  LOP3.LUT R29, R29, 0xffff, RZ, 0xc0, !PT ;  /* 0x0000ffff1d1d7812 */ /* 0x000fe200078ec0ff */
[----:B------:R-:W0:Y:S01]  /*5290*/  LDS.128 R24, [R33] ;  /* 0x0000000021187984 */ /* 0x000e220000000c00 */
[----:B------:R-:W-:Y:S02]  /*52a0*/  LOP3.LUT R0, R0, 0xffff, RZ, 0xc0, !PT ;  /* 0x0000ffff00007812 */ /* 0x000fe400078ec0ff */
[----:B------:R-:W-:Y:S02]  /*52b0*/  LOP3.LUT R31, R31, 0xffff, RZ, 0xc0, !PT ;  /* 0x0000ffff1f1f7812 */ /* 0x000fe400078ec0ff */
[----:B------:R-:W-:Y:S02]  /*52c0*/  LOP3.LUT R30, R30, 0xffff, RZ, 0xc0, !PT ;  /* 0x0000ffff1e1e7812 */ /* 0x000fe400078ec0ff */
[----:B------:R-:W-:Y:S02]  /*52d0*/  LOP3.LUT R39, R28, 0xffff, RZ, 0xc0, !PT ;  /* 0x0000ffff1c277812 */ /* 0x000fe400078ec0ff */
[----:B------:R-:W-:-:S02]  /*52e0*/  LOP3.LUT R32, R32, 0xffff, RZ, 0xc0, !PT ;  /* 0x0000ffff20207812 */ /* 0x000fc400078ec0ff */
[----:B------:R-:W-:Y:S02]  /*52f0*/  PRMT R0, R0, 0x3340, R29 ;  /* 0x0000334000007816 */ /* 0x000fe4000000001d */
[----:B------:R-:W-:Y:S02]  /*5300*/  PRMT R31, R31, 0x3340, R2 ;  /* 0x000033401f1f7816 */ /* 0x000fe40000000002 */
[----:B------:R-:W-:Y:S02]  /*5310*/  PRMT R30, R39, 0x3340, R30 ;  /* 0x00003340271e7816 */ /* 0x000fe4000000001e */
[----:B------:R-:W-:Y:S02]  /*5320*/  F2FP.SATFINITE.E4M3.F32.PACK_AB_MERGE_C R52, R53, R52, RZ ;  /* 0x000000343534723e */ /* 0x000fe400048070ff */
[----:B------:R-:W-:Y:S02]  /*5330*/  F2FP.SATFINITE.E4M3.F32.PACK_AB_MERGE_C R54, R55, R54, RZ ;  /* 0x000000363736723e */ /* 0x000fe400048070ff */
[----:B------:R-:W-:-:S02]  /*5340*/  PRMT R39, R32, 0x3340, R1 ;  /* 0x0000334020277816 */ /* 0x000fc40000000001 */
[----:B------:R-:W-:Y:S02]  /*5350*/  PRMT R29, R0, 0x5410, R31 ;  /* 0x00005410001d7816 */ /* 0x000fe4000000001f */
[----:B------:R-:W-:Y:S02]  /*5360*/  LOP3.LUT R52, R52, 0xffff, RZ, 0xc0, !PT ;  /* 0x0000ffff34347812 */ /* 0x000fe400078ec0ff */
[----:B------:R-:W-:Y:S02]  /*5370*/  LOP3.LUT R54, R54, 0xffff, RZ, 0xc0, !PT ;  /* 0x0000ffff36367812 */ /* 0x000fe400078ec0ff */
[----:B------:R-:W-:Y:S02]  /*5380*/  PRMT R31, R30, 0x5410, R39 ;  /* 0x000054101e1f7816 */ /* 0x000fe40000000027 */
[--C-:B------:R-:W-:Y:S02]  /*5390*/  PRMT R28, R35, 0x4210, R52.reuse ;  /* 0x00004210231c7816 */ /* 0x100fe40000000034 */
[----:B------:R-:W-:-:S02]  /*53a0*/  PRMT R29, R29, 0x5210, R52 ;  /* 0x000052101d1d7816 */ /* 0x000fc40000000034 */
[--C-:B------:R-:W-:Y:S02]  /*53b0*/  PRMT R30, R37, 0x4210, R54.reuse ;  /* 0x00004210251e7816 */ /* 0x100fe40000000036 */
[----:B------:R-:W-:Y:S01]  /*53c0*/  PRMT R31, R31, 0x5210, R54 ;  /* 0x000052101f1f7816 */ /* 0x000fe20000000036 */
[----:B------:R-:W-:Y:S01]  /*53d0*/  BAR.SYNC.DEFER_BLOCKING 0x0 ;  /* 0x0000000000007b1d */ /* 0x000fe20000010000 */
[C---:B------:R-:W-:Y:S01]  /*53e0*/  ISETP.GE.AND P0, PT, R66.reuse, UR6, PT ;  /* 0x0000000642007c0c */ /* 0x040fe2000bf06270 */
[----:B------:R-:W-:Y:S01]  /*53f0*/  IMAD R66, R66, UR4, RZ ;  /* 0x0000000442427c24 */ /* 0x000fe2000f8e02ff */
[----:B0-----:R-:W-:Y:S02]  /*5400*/  PRMT R37, R25, 0x7773, RZ ;  /* 0x0000777319257816 */ /* 0x001fe400000000ff */
[C---:B------:R-:W-:Y:S01]  /*5410*/  ISETP.LT.AND P4, PT, R2.reuse, UR7, !P0 ;  /* 0x0000000702007c0c */ /* 0x040fe2000c781270 */
[----:B------:R-:W-:Y:S01]  /*5420*/  ULDC UR6, c[0x0][0x248] ;  /* 0x0000920000067ab9 */ /* 0x000fe20000000800 */
[----:B------:R-:W-:Y:S01]  /*5430*/  ULDC.64 UR4, c[0x0][0x220] ;  /* 0x0000880000047ab9 */ /* 0x000fe20000000a00 */
[----:B------:R-:W-:Y:S01]  /*5440*/  IMAD R0, R2, UR6, RZ ;  /* 0x0000000602007c24 */ /* 0x000fe2000f8e02ff */
[----:B------:R-:W-:-:S02]  /*5450*/  IADD3 R32, P1, R66, UR4, RZ ;  /* 0x0000000442207c10 */ /* 0x000fc4000ff3e0ff */
[C---:B------:R-:W-:Y:S02]  /*5460*/  PRMT R45, R25.reuse, 0x7772, RZ ;  /* 0x00007772192d7816 */ /* 0x040fe400000000ff */
[----:B------:R-:W-:Y:S02]  /*5470*/  LEA.HI.X.SX32 R66, R66, UR5, 0x1, P1 ;  /* 0x0000000542427c11 */ /* 0x000fe400088f0eff */
[----:B------:R-:W-:Y:S02]  /*5480*/  IADD3 R2, P2, R0, R32, RZ ;  /* 0x0000002000027210 */ /* 0x000fe40007f5e0ff */
[C---:B------:R-:W-:Y:S02]  /*5490*/  PRMT R53, R25.reuse, 0x7771, RZ ;  /* 0x0000777119357816 */ /* 0x040fe400000000ff */
[----:B------:R-:W-:Y:S01]  /*54a0*/  PRMT R71, R25, 0x7770, RZ ;  /* 0x0000777019477816 */ /* 0x000fe200000000ff */
[C---:B------:R-:W-:Y:S01]  /*54b0*/  IMAD R25, R3.reuse, UR6, RZ ;  /* 0x0000000603197c24 */ /* 0x040fe2000f8e02ff */
[----:B------:R-:W-:-:S02]  /*54c0*/  ISETP.LT.AND P3, PT, R3, UR7, !P0 ;  /* 0x0000000703007c0c */ /* 0x000fc4000c761270 */
[----:B------:R-:W-:Y:S01]  /*54d0*/  PRMT R73, R24, 0x7770, RZ ;  /* 0x0000777018497816 */ /* 0x000fe200000000ff */
[----:B------:R0:W-:Y:S01]  /*54e0*/  STSM.16.M88.4 [R67], R28 ;  /* 0x0000001c43007844 */ /* 0x0001e20000000200 */
[----:B------:R-:W-:Y:S01]  /*54f0*/  LEA.HI.X.SX32 R3, R0, R66, 0x1, P2 ;  /* 0x0000004200037211 */ /* 0x000fe200010f0eff */
[C---:B------:R-:W-:Y:S01]  /*5500*/  IMAD R0, R4.reuse, UR6, RZ ;  /* 0x0000000604007c24 */ /* 0x040fe2000f8e02ff */
[C---:B------:R-:W-:Y:S01]  /*5510*/  PRMT R41, R27.reuse, 0x7772, RZ ;  /* 0x000077721b297816 */ /* 0x040fe200000000ff */
[----:B------:R-:W-:Y:S01]  /*5520*/  BAR.SYNC.DEFER_BLOCKING 0x0 ;  /* 0x0000000000007b1d */ /* 0x000fe20000010000 */
[----:B------:R-:W-:Y:S02]  /*5530*/  PRMT R49, R27, 0x7771, RZ ;  /* 0x000077711b317816 */ /* 0x000fe400000000ff */
[----:B------:R-:W-:Y:S02]  /*5540*/  ISETP.LT.AND P1, PT, R4, UR7, !P0 ;  /* 0x0000000704007c0c */ /* 0x000fe4000c721270 */
[----:B------:R-:W-:-:S02]  /*5550*/  ISETP.LT.AND P2, PT, R5, UR7, !P0 ;  /* 0x0000000705007c0c */ /* 0x000fc4000c741270 */
[----:B------:R-:W-:Y:S02]  /*5560*/  IADD3 R4, P6, R25, R32, RZ ;  /* 0x0000002019047210 */ /* 0x000fe40007fde0ff */
[C---:B------:R-:W-:Y:S02]  /*5570*/  PRMT R39, R24.reuse, 0x7773, RZ ;  /* 0x0000777318277816 */ /* 0x040fe400000000ff */
[C---:B------:R-:W-:Y:S02]  /*5580*/  PRMT R47, R24.reuse, 0x7772, RZ ;  /* 0x00007772182f7816 */ /* 0x040fe400000000ff */
[C---:B0-----:R-:W-:Y:S02]  /*5590*/  PRMT R31, R27.reuse, 0x7773, RZ ;  /* 0x000077731b1f7816 */ /* 0x041fe400000000ff */
[----:B------:R-:W-:Y:S01]  /*55a0*/  PRMT R67, R27, 0x7770, RZ ;  /* 0x000077701b437816 */ /* 0x000fe200000000ff */
[----:B------:R-:W-:Y:S01]  /*55b0*/  IMAD R27, R5, UR6, RZ ;  /* 0x00000006051b7c24 */ /* 0x000fe2000f8e02ff */
[----:B------:R-:W-:-:S02]  /*55c0*/  PRMT R55, R24, 0x7771, RZ ;  /* 0x0000777118377816 */ /* 0x000fc400000000ff */
[C---:B------:R-:W-:Y:S02]  /*55d0*/  PRMT R35, R26.reuse, 0x7773, RZ ;  /* 0x000077731a237816 */ /* 0x040fe400000000ff */
[C---:B------:R-:W-:Y:S02]  /*55e0*/  PRMT R43, R26.reuse, 0x7772, RZ ;  /* 0x000077721a2b7816 */ /* 0x040fe400000000ff */
[C---:B------:R-:W-:Y:S01]  /*55f0*/  PRMT R51, R26.reuse, 0x7771, RZ ;  /* 0x000077711a337816 */ /* 0x040fe200000000ff */
[----:B------:R0:W-:Y:S01]  /*5600*/  @P4 STG.E.U8 desc[UR16][R2.64], R73 ;  /* 0x0000004902004986 */ /* 0x0001e2000c101110 */
[----:B------:R-:W-:Y:S02]  /*5610*/  PRMT R69, R26, 0x7770, RZ ;  /* 0x000077701a457816 */ /* 0x000fe400000000ff */
[-C--:B------:R-:W-:Y:S02]  /*5620*/  IADD3 R24, P4, R0, R32.reuse, RZ ;  /* 0x0000002000187210 */ /* 0x080fe40007f9e0ff */
[----:B------:R-:W-:-:S02]  /*5630*/  IADD3 R26, P5, R27, R32, RZ ;  /* 0x000000201b1a7210 */ /* 0x000fc40007fbe0ff */
[-C--:B------:R-:W-:Y:S02]  /*5640*/  LEA.HI.X.SX32 R5, R25, R66.reuse, 0x1, P6 ;  /* 0x0000004219057211 */ /* 0x080fe400030f0eff */
[C---:B------:R-:W-:Y:S01]  /*5650*/  ISETP.LT.AND P6, PT, R6.reuse, UR7, !P0 ;  /* 0x0000000706007c0c */ /* 0x040fe2000c7c1270 */
[----:B------:R-:W-:Y:S01]  /*5660*/  IMAD R6, R6, UR6, RZ ;  /* 0x0000000606067c24 */ /* 0x000fe2000f8e02ff */
[-C--:B------:R-:W-:Y:S01]  /*5670*/  LEA.HI.X.SX32 R25, R0, R66.reuse, 0x1, P4 ;  /* 0x0000004200197211 */ /* 0x080fe200020f0eff */
[----:B------:R1:W-:Y:S01]  /*5680*/  @P3 STG.E.U8 desc[UR16][R4.64], R71 ;  /* 0x0000004704003986 */ /* 0x0003e2000c101110 */
[----:B------:R-:W-:Y:S01]  /*5690*/  LEA.HI.X.SX32 R27, R27, R66, 0x1, P5 ;  /* 0x000000421b1b7211 */ /* 0x000fe200028f0eff */
[----:B------:R-:W-:Y:S01]  /*56a0*/  IMAD R0, R8, UR6, RZ ;  /* 0x0000000608007c24 */ /* 0x000fe2000f8e02ff */
[C---:B------:R-:W-:Y:S01]  /*56b0*/  ISETP.LT.AND P4, PT, R7.reuse, UR7, !P0 ;  /* 0x0000000707007c0c */ /* 0x040fe2000c781270 */
[----:B------:R-:W-:Y:S01]  /*56c0*/  IMAD R7, R7, UR6, RZ ;  /* 0x0000000607077c24 */ /* 0x000fe2000f8e02ff */
[C---:B------:R-:W-:Y:S01]  /*56d0*/  IADD3 R28, P3, R6.reuse, R32, RZ ;  /* 0x00000020061c7210 */ /* 0x040fe20007f7e0ff */
[----:B------:R2:W-:Y:S01]  /*56e0*/  @P1 STG.E.U8 desc[UR16][R24.64], R69 ;  /* 0x0000004518001986 */ /* 0x0005e2000c101110 */
[C---:B------:R-:W-:Y:S01]  /*56f0*/  ISETP.LT.AND P1, PT, R9.reuse, UR7, !P0 ;  /* 0x0000000709007c0c */ /* 0x040fe2000c721270 */
[----:B------:R-:W-:Y:S01]  /*5700*/  IMAD R9, R9, UR6, RZ ;  /* 0x0000000609097c24 */ /* 0x000fe2000f8e02ff */
[----:B------:R-:W-:Y:S01]  /*5710*/  LEA.HI.X.SX32 R29, R6, R66, 0x1, P3 ;  /* 0x00000042061d7211 */ /* 0x000fe200018f0eff */
[----:B------:R-:W-:Y:S01]  /*5720*/  @P2 STG.E.U8 desc[UR16][R26.64], R67 ;  /* 0x000000431a002986 */ /* 0x000fe2000c101110 */
[----:B0-----:R-:W-:-:S02]  /*5730*/  IADD3 R2, P2, R7, R32, RZ ;  /* 0x0000002007027210 */ /* 0x001fc40007f5e0ff */
[----:B------:R-:W-:Y:S01]  /*5740*/  ISETP.LT.AND P3, PT, R8, UR7, !P0 ;  /* 0x0000000708007c0c */ /* 0x000fe2000c761270 */
[----:B------:R-:W-:Y:S01]  /*5750*/  @P6 STG.E.U8 desc[UR16][R28.64], R55 ;  /* 0x000000371c006986 */ /* 0x000fe2000c101110 */
[----:B------:R-:W-:Y:S02]  /*5760*/  LEA.HI.X.SX32 R3, R7, R66, 0x1, P2 ;  /* 0x0000004207037211 */ /* 0x000fe400010f0eff */
[C---:B------:R-:W-:Y:S01]  /*5770*/  ISETP.LT.AND P2, PT, R10.reuse, UR7, !P0 ;  /* 0x000000070a007c0c */ /* 0x040fe2000c741270 */
[----:B------:R-:W-:Y:S01]  /*5780*/  IMAD R10, R10, UR6, RZ ;  /* 0x000000060a0a7c24 */ /* 0x000fe2000f8e02ff */
[CC--:B-1----:R-:W-:Y:S01]  /*5790*/  IADD3 R4, P5, R0.reuse, R32.reuse, RZ ;  /* 0x0000002000047210 */ /* 0x0c2fe20007fbe0ff */
[----:B------:R0:W-:Y:S01]  /*57a0*/  @P4 STG.E.U8 desc[UR16][R2.64], R53 ;  /* 0x0000003502004986 */ /* 0x0001e2000c101110 */
[----:B------:R-:W-:Y:S02]  /*57b0*/  IADD3 R8, P6, R9, R32, RZ ;  /* 0x0000002009087210 */ /* 0x000fe40007fde0ff */
[----:B------:R-:W-:Y:S01]  /*57c0*/  LEA.HI.X.SX32 R5, R0, R66, 0x1, P5 ;  /* 0x0000004200057211 */ /* 0x000fe200028f0eff */
[----:B------:R-:W-:Y:S01]  /*57d0*/  IMAD R0, R12, UR6, RZ ;  /* 0x000000060c007c24 */ /* 0x000fe2000f8e02ff */
[----:B--2---:R-:W-:-:S02]  /*57e0*/  IADD3 R24, P4, R10, R32, RZ ;  /* 0x000000200a187210 */ /* 0x004fc40007f9e0ff */
[C---:B------:R-:W-:Y:S01]  /*57f0*/  ISETP.LT.AND P5, PT, R11.reuse, UR7, !P0 ;  /* 0x000000070b007c0c */ /* 0x040fe2000c7a1270 */
[----:B------:R-:W-:Y:S01]  /*5800*/  IMAD R11, R11, UR6, RZ ;  /* 0x000000060b0b7c24 */ /* 0x000fe2000f8e02ff */
[-C--:B------:R-:W-:Y:S01]  /*5810*/  LEA.HI.X.SX32 R9, R9, R66.reuse, 0x1, P6 ;  /* 0x0000004209097211 */ /* 0x080fe200030f0eff */
[----:B------:R-:W-:Y:S01]  /*5820*/  @P3 STG.E.U8 desc[UR16][R4.64], R51 ;  /* 0x0000003304003986 */ /* 0x000fe2000c101110 */
[----:B------:R-:W-:Y:S02]  /*5830*/  LEA.HI.X.SX32 R25, R10, R66, 0x1, P4 ;  /* 0x000000420a197211 */ /* 0x000fe400020f0eff */
[CC--:B------:R-:W-:Y:S01]  /*5840*/  IADD3 R10, P3, R11.reuse, R32.reuse, RZ ;  /* 0x000000200b0a7210 */ /* 0x0c0fe20007f7e0ff */
[----:B------:R-:W1:Y:S01]  /*5850*/  LDS.128 R4, [R33] ;  /* 0x0000000021047984 */ /* 0x000e620000000c00 */
[----:B0-----:R-:W-:Y:S02]  /*5860*/  IADD3 R2, P4, R0, R32, RZ ;  /* 0x0000002000027210 */ /* 0x001fe40007f9e0ff */
[----:B------:R-:W-:Y:S01]  /*5870*/  LEA.HI.X.SX32 R11, R11, R66, 0x1, P3 ;  /* 0x000000420b0b7211 */ /* 0x000fe200018f0eff */
[----:B------:R0:W-:Y:S01]  /*5880*/  @P1 STG.E.U8 desc[UR16][R8.64], R49 ;  /* 0x0000003108001986 */ /* 0x0001e2000c101110 */
[----:B------:R-:W-:-:S02]  /*5890*/  ISETP.LT.AND P1, PT, R12, UR7, !P0 ;  /* 0x000000070c007c0c */ /* 0x000fc4000c721270 */
[----:B------:R-:W-:Y:S01]  /*58a0*/  ISETP.LT.AND P3, PT, R14, UR7, !P0 ;  /* 0x000000070e007c0c */ /* 0x000fe2000c761270 */
[----:B------:R-:W-:Y:S01]  /*58b0*/  @P2 STG.E.U8 desc[UR16][R24.64], R47 ;  /* 0x0000002f18002986 */ /* 0x000fe2000c101110 */
[C---:B------:R-:W-:Y:S01]  /*58c0*/  ISETP.LT.AND P2, PT, R13.reuse, UR7, !P0 ;  /* 0x000000070d007c0c */ /* 0x040fe2000c741270 */
[----:B------:R-:W-:Y:S01]  /*58d0*/  IMAD R13, R13, UR6, RZ ;  /* 0x000000060d0d7c24 */ /* 0x000fe2000f8e02ff */
[----:B------:R-:W-:Y:S01]  /*58e0*/  LEA.HI.X.SX32 R3, R0, R66, 0x1, P4 ;  /* 0x0000004200037211 */ /* 0x000fe200020f0eff */
[----:B------:R-:W-:Y:S01]  /*58f0*/  IMAD R14, R14, UR6, RZ ;  /* 0x000000060e0e7c24 */ /* 0x000fe2000f8e02ff */
[----:B------:R-:W-:Y:S01]  /*5900*/  @P5 STG.E.U8 desc[UR16][R10.64], R45 ;  /* 0x0000002d0a005986 */ /* 0x000fe2000c101110 */
[C---:B------:R-:W-:Y:S01]  /*5910*/  ISETP.LT.AND P4, PT, R15.reuse, UR7, !P0 ;  /* 0x000000070f007c0c */ /* 0x040fe2000c781270 */
[----:B------:R-:W-:Y:S01]  /*5920*/  IMAD R15, R15, UR6, RZ ;  /* 0x000000060f0f7c24 */ /* 0x000fe2000f8e02ff */
[-C--:B0-----:R-:W-:Y:S01]  /*5930*/  IADD3 R8, P6, R13, R32.reuse, RZ ;  /* 0x000000200d087210 */ /* 0x081fe20007fde0ff */
[----:B------:R-:W-:Y:S01]  /*5940*/  IMAD R0, R63, UR6, RZ ;  /* 0x000000063f007c24 */ /* 0x000fe2000f8e02ff */
[----:B------:R-:W-:Y:S01]  /*5950*/  IADD3 R12, P5, R14, R32, RZ ;  /* 0x000000200e0c7210 */ /* 0x000fe20007fbe0ff */
[----:B------:R0:W-:Y:S01]  /*5960*/  @P1 STG.E.U8 desc[UR16][R2.64], R43 ;  /* 0x0000002b02001986 */ /* 0x0001e2000c101110 */
[----:B------:R-:W-:-:S02]  /*5970*/  LEA.HI.X.SX32 R9, R13, R66, 0x1, P6 ;  /* 0x000000420d097211 */ /* 0x000fc400030f0eff */
[----:B------:R-:W-:Y:S02]  /*5980*/  LEA.HI.X.SX32 R13, R14, R66, 0x1, P5 ;  /* 0x000000420e0d7211 */ /* 0x000fe400028f0eff */
[----:B------:R-:W-:Y:S01]  /*5990*/  IADD3 R14, P1, R15, R32, RZ ;  /* 0x000000200f0e7210 */ /* 0x000fe20007f3e0ff */
[----:B------:R2:W-:Y:S01]  /*59a0*/  @P2 STG.E.U8 desc[UR16][R8.64], R41 ;  /* 0x0000002908002986 */ /* 0x0005e2000c101110 */
[C---:B------:R-:W-:Y:S01]  /*59b0*/  ISETP.LT.AND P2, PT, R17.reuse, UR7, !P0 ;  /* 0x0000000711007c0c */ /* 0x040fe2000c741270 */
[----:B------:R-:W-:Y:S01]  /*59c0*/  IMAD R17, R17, UR6, RZ ;  /* 0x0000000611117c24 */ /* 0x000fe2000f8e02ff */
[----:B------:R-:W-:Y:S01]  /*59d0*/  LEA.HI.X.SX32 R15, R15, R66, 0x1, P1 ;  /* 0x000000420f0f7211 */ /* 0x000fe200008f0eff */
[----:B------:R3:W-:Y:S01]  /*59e0*/  @P3 STG.E.U8 desc[UR16][R12.64], R39 ;  /* 0x000000270c003986 */ /* 0x0007e2000c101110 */
[C---:B------:R-:W-:Y:S01]  /*59f0*/  ISETP.LT.AND P3, PT, R16.reuse, UR7, !P0 ;  /* 0x0000000710007c0c */ /* 0x040fe2000c761270 */
[----:B------:R-:W-:Y:S01]  /*5a00*/  IMAD R16, R16, UR6, RZ ;  /* 0x0000000610107c24 */ /* 0x000fe2000f8e02ff */
[-C--:B0-----:R-:W-:Y:S01]  /*5a10*/  IADD3 R2, P5, R17, R32.reuse, RZ ;  /* 0x0000002011027210 */ /* 0x081fe20007fbe0ff */
[----:B------:R0:W-:Y:S01]  /*5a20*/  @P4 STG.E.U8 desc[UR16][R14.64], R37 ;  /* 0x000000250e004986 */ /* 0x0001e2000c101110 */
[C---:B------:R-:W-:Y:S01]  /*5a30*/  ISETP.LT.AND P4, PT, R18.reuse, UR7, !P0 ;  /* 0x0000000712007c0c */ /* 0x040fe2000c781270 */
[----:B------:R-:W-:Y:S01]  /*5a40*/  IMAD R18, R18, UR6, RZ ;  /* 0x0000000612127c24 */ /* 0x000fe2000f8e02ff */
[----:B------:R-:W-:-:S02]  /*5a50*/  IADD3 R10, P1, R16, R32, RZ ;  /* 0x00000020100a7210 */ /* 0x000fc40007f3e0ff */
[-C--:B------:R-:W-:Y:S02]  /*5a60*/  LEA.HI.X.SX32 R3, R17, R66.reuse, 0x1, P5 ;  /* 0x0000004211037211 */ /* 0x080fe400028f0eff */
[----:B------:R-:W-:Y:S02]  /*5a70*/  LEA.HI.X.SX32 R11, R16, R66, 0x1, P1 ;  /* 0x00000042100b7211 */ /* 0x000fe400008f0eff */
[C---:B------:R-:W-:Y:S01]  /*5a80*/  ISETP.LT.AND P1, PT, R19.reuse, UR7, !P0 ;  /* 0x0000000713007c0c */ /* 0x040fe2000c721270 */
[----:B------:R-:W-:Y:S01]  /*5a90*/  IMAD R19, R19, UR6, RZ ;  /* 0x0000000613137c24 */ /* 0x000fe2000f8e02ff */
[-C--:B--2---:R-:W-:Y:S01]  /*5aa0*/  IADD3 R8, P6, R18, R32.reuse, RZ ;  /* 0x0000002012087210 */ /* 0x084fe20007fde0ff */
[----:B------:R2:W-:Y:S01]  /*5ab0*/  @P3 STG.E.U8 desc[UR16][R10.64], R35 ;  /* 0x000000230a003986 */ /* 0x0005e2000c101110 */
[----:B-1----:R-:W-:Y:S02]  /*5ac0*/  PRMT R17, R4, 0x7770, RZ ;  /* 0x0000777004117816 */ /* 0x002fe400000000ff */
[----:B---3--:R-:W-:Y:S01]  /*5ad0*/  IADD3 R12, P3, R19, R32, RZ ;  /* 0x00000020130c7210 */ /* 0x008fe20007f7e0ff */
[----:B------:R1:W-:Y:S01]  /*5ae0*/  @P2 STG.E.U8 desc[UR16][R2.64], R31 ;  /* 0x0000001f02002986 */ /* 0x0003e2000c101110 */
[C---:B------:R-:W-:Y:S01]  /*5af0*/  ISETP.LT.AND P2, PT, R20.reuse, UR7, !P0 ;  /* 0x0000000714007c0c */ /* 0x040fe2000c741270 */
[----:B------:R-:W-:Y:S01]  /*5b00*/  IMAD R20, R20, UR6, RZ ;  /* 0x0000000614147c24 */ /* 0x000fe2000f8e02ff */
[----:B------:R-:W-:-:S02]  /*5b10*/  LEA.HI.X.SX32 R9, R18, R66, 0x1, P6 ;  /* 0x0000004212097211 */ /* 0x000fc400030f0eff */
[----:B------:R-:W-:Y:S02]  /*5b20*/  LEA.HI.X.SX32 R13, R19, R66, 0x1, P3 ;  /* 0x00000042130d7211 */ /* 0x000fe400018f0eff */
[----:B0-----:R-:W-:Y:S01]  /*5b30*/  PRMT R15, R5, 0x7770, RZ ;  /* 0x00007770050f7816 */ /* 0x001fe200000000ff */
[----:B------:R-:W-:Y:S01]  /*5b40*/  @P4 STG.E.U8 desc[UR16][R8.64], R17 ;  /* 0x0000001108004986 */ /* 0x000fe2000c101110 */
[C---:B--2---:R-:W-:Y:S02]  /*5b50*/  IADD3 R10, P6, R20.reuse, R32, RZ ;  /* 0x00000020140a7210 */ /* 0x044fe40007fde0ff */
[C---:B------:R-:W-:Y:S01]  /*5b60*/  ISETP.LT.AND P4, PT, R21.reuse, UR7, !P0 ;  /* 0x0000000715007c0c */ /* 0x040fe2000c781270 */
[----:B------:R0:W-:Y:S01]  /*5b70*/  @P1 STG.E.U8 desc[UR16][R12.64], R15 ;  /* 0x0000000f0c001986 */ /* 0x0001e2000c101110 */
[----:B------:R-:W-:Y:S01]  /*5b80*/  IMAD R21, R21, UR6, RZ ;  /* 0x0000000615157c24 */ /* 0x000fe2000f8e02ff */
[C---:B------:R-:W-:Y:S01]  /*5b90*/  ISETP.LT.AND P1, PT, R23.reuse, UR7, !P0 ;  /* 0x0000000717007c0c */ /* 0x040fe2000c721270 */
[----:B------:R-:W-:Y:S01]  /*5ba0*/  IMAD R23, R23, UR6, RZ ;  /* 0x0000000617177c24 */ /* 0x000fe2000f8e02ff */
[----:B------:R-:W-:-:S02]  /*5bb0*/  LEA.HI.X.SX32 R11, R20, R66, 0x1, P6 ;  /* 0x00000042140b7211 */ /* 0x000fc400030f0eff */
[----:B------:R-:W-:Y:S02]  /*5bc0*/  PRMT R25, R6, 0x7770, RZ ;  /* 0x0000777006197816 */ /* 0x000fe400000000ff */
[C---:B------:R-:W-:Y:S01]  /*5bd0*/  ISETP.LT.AND P3, PT, R22.reuse, UR7, !P0 ;  /* 0x0000000716007c0c */ /* 0x040fe2000c761270 */
[----:B------:R-:W-:Y:S01]  /*5be0*/  IMAD R22, R22, UR6, RZ ;  /* 0x0000000616167c24 */ /* 0x000fe2000f8e02ff */
[-C--:B-1----:R-:W-:Y:S01]  /*5bf0*/  IADD3 R2, P5, R21, R32.reuse, RZ ;  /* 0x0000002015027210 */ /* 0x082fe20007fbe0ff */
[----:B------:R1:W-:Y:S01]  /*5c00*/  @P2 STG.E.U8 desc[UR16][R10.64], R25 ;  /* 0x000000190a002986 */ /* 0x0003e2000c101110 */
[-C--:B0-----:R-:W-:Y:S02]  /*5c10*/  IADD3 R12, P2, R23, R32.reuse, RZ ;  /* 0x00000020170c7210 */ /* 0x081fe40007f5e0ff */
[----:B------:R-:W-:Y:S02]  /*5c20*/  IADD3 R8, P6, R22, R32, RZ ;  /* 0x0000002016087210 */ /* 0x000fe40007fde0ff */
[----:B------:R-:W-:-:S02]  /*5c30*/  LEA.HI.X.SX32 R3, R21, R66, 0x1, P5 ;  /* 0x0000004215037211 */ /* 0x000fc400028f0eff */
[----:B------:R-:W-:Y:S02]  /*5c40*/  PRMT R19, R7, 0x7770, RZ ;  /* 0x0000777007137816 */ /* 0x000fe400000000ff */
[-C--:B------:R-:W-:Y:S02]  /*5c50*/  LEA.HI.X.SX32 R13, R23, R66.reuse, 0x1, P2 ;  /* 0x00000042170d7211 */ /* 0x080fe400010f0eff */
[C---:B------:R-:W-:Y:S01]  /*5c60*/  ISETP.LT.AND P2, PT, R56.reuse, UR7, !P0 ;  /* 0x0000000738007c0c */ /* 0x040fe2000c741270 */
[----:B------:R-:W-:Y:S01]  /*5c70*/  IMAD R56, R56, UR6, RZ ;  /* 0x0000000638387c24 */ /* 0x000fe2000f8e02ff */
[----:B------:R-:W-:Y:S01]  /*5c80*/  LEA.HI.X.SX32 R9, R22, R66, 0x1, P6 ;  /* 0x0000004216097211 */ /* 0x000fe200030f0eff */
[----:B------:R0:W-:Y:S01]  /*5c90*/  @P4 STG.E.U8 desc[UR16][R2.64], R19 ;  /* 0x0000001302004986 */ /* 0x0001e2000c101110 */
[----:B------:R-:W-:Y:S02]  /*5ca0*/  PRMT R17, R4, 0x7771, RZ ;  /* 0x0000777104117816 */ /* 0x000fe400000000ff */
[----:B------:R-:W-:-:S02]  /*5cb0*/  PRMT R15, R5, 0x7771, RZ ;  /* 0x00007771050f7816 */ /* 0x000fc400000000ff */
[C---:B------:R-:W-:Y:S01]  /*5cc0*/  ISETP.LT.AND P4, PT, R57.reuse, UR7, !P0 ;  /* 0x0000000739007c0c */ /* 0x040fe2000c781270 */
[----:B------:R-:W-:Y:S01]  /*5cd0*/  IMAD R57, R57, UR6, RZ ;  /* 0x0000000639397c24 */ /* 0x000fe2000f8e02ff */
[----:B-1----:R-:W-:Y:S01]  /*5ce0*/  IADD3 R10, P6, R56, R32, RZ ;  /* 0x00000020380a7210 */ /* 0x002fe20007fde0ff */
[----:B------:R1:W-:Y:S01]  /*5cf0*/  @P3 STG.E.U8 desc[UR16][R8.64], R17 ;  /* 0x0000001108003986 */ /* 0x0003e2000c101110 */
[C---:B------:R-:W-:Y:S01]  /*5d00*/  ISETP.LT.AND P3, PT, R58.reuse, UR7, !P0 ;  /* 0x000000073a007c0c */ /* 0x040fe2000c761270 */
[----:B------:R-:W-:Y:S01]  /*5d10*/  IMAD R58, R58, UR6, RZ ;  /* 0x000000063a3a7c24 */ /* 0x000fe2000f8e02ff */
[----:B------:R-:W-:Y:S01]  /*5d20*/  LEA.HI.X.SX32 R11, R56, R66, 0x1, P6 ;  /* 0x00000042380b7211 */ /* 0x000fe200030f0eff */
[----:B------:R2:W-:Y:S01]  /*5d30*/  @P1 STG.E.U8 desc[UR16][R12.64], R15 ;  /* 0x0000000f0c001986 */ /* 0x0005e2000c101110 */
[C---:B------:R-:W-:Y:S01]  /*5d40*/  ISETP.LT.AND P1, PT, R59.reuse, UR7, !P0 ;  /* 0x000000073b007c0c */ /* 0x040fe2000c721270 */
[----:B------:R-:W-:Y:S01]  /*5d50*/  IMAD R59, R59, UR6, RZ ;  /* 0x000000063b3b7c24 */ /* 0x000fe2000f8e02ff */
[----:B0-----:R-:W-:-:S02]  /*5d60*/  IADD3 R2, P5, R57, R32, RZ ;  /* 0x0000002039027210 */ /* 0x001fc40007fbe0ff */
[----:B------:R-:W-:Y:S02]  /*5d70*/  PRMT R21, R6, 0x7771, RZ ;  /* 0x0000777106157816 */ /* 0x000fe400000000ff */
[----:B------:R-:W-:Y:S02]  /*5d80*/  LEA.HI.X.SX32 R3, R57, R66, 0x1, P5 ;  /* 0x0000004239037211 */ /* 0x000fe400028f0eff */
[-C--:B-1----:R-:W-:Y:S01]  /*5d90*/  IADD3 R8, P6, R58, R32.reuse, RZ ;  /* 0x000000203a087210 */ /* 0x082fe20007fde0ff */
[----:B------:R-:W-:Y:S01]  /*5da0*/  @P2 STG.E.U8 desc[UR16][R10.64], R21 ;  /* 0x000000150a002986 */ /* 0x000fe2000c101110 */
[----:B------:R-:W-:Y:S02]  /*5db0*/  PRMT R17, R4, 0x7772, RZ ;  /* 0x0000777204117816 */ /* 0x000fe400000000ff */
[----:B--2---:R-:W-:Y:S02]  /*5dc0*/  PRMT R15, R7, 0x7771, RZ ;  /* 0x00007771070f7816 */ /* 0x004fe400000000ff */
[----:B------:R-:W-:-:S02]  /*5dd0*/  IADD3 R12, P2, R59, R32, RZ ;  /* 0x000000203b0c7210 */ /* 0x000fc40007f5e0ff */
[-C--:B------:R-:W-:Y:S01]  /*5de0*/  LEA.HI.X.SX32 R9, R58, R66.reuse, 0x1, P6 ;  /* 0x000000423a097211 */ /* 0x080fe200030f0eff */
[----:B------:R0:W-:Y:S01]  /*5df0*/  @P4 STG.E.U8 desc[UR16][R2.64], R15 ;  /* 0x0000000f02004986 */ /* 0x0001e2000c101110 */
[----:B------:R-:W-:Y:S02]  /*5e00*/  LEA.HI.X.SX32 R13, R59, R66, 0x1, P2 ;  /* 0x000000423b0d7211 */ /* 0x000fe400010f0eff */
[----:B------:R-:W-:Y:S01]  /*5e10*/  PRMT R19, R5, 0x7772, RZ ;  /* 0x0000777205137816 */ /* 0x000fe200000000ff */
[----:B------:R1:W-:Y:S01]  /*5e20*/  @P3 STG.E.U8 desc[UR16][R8.64], R17 ;  /* 0x0000001108003986 */ /* 0x0003e2000c101110 */
[C---:B------:R-:W-:Y:S01]  /*5e30*/  ISETP.LT.AND P4, PT, R61.reuse, UR7, !P0 ;  /* 0x000000073d007c0c */ /* 0x040fe2000c781270 */
[----:B------:R-:W-:Y:S01]  /*5e40*/  IMAD R61, R61, UR6, RZ ;  /* 0x000000063d3d7c24 */ /* 0x000fe2000f8e02ff */
[C---:B------:R-:W-:Y:S01]  /*5e50*/  ISETP.LT.AND P3, PT, R62.reuse, UR7, !P0 ;  /* 0x000000073e007c0c */ /* 0x040fe2000c761270 */
[----:B------:R2:W-:Y:S01]  /*5e60*/  @P1 STG.E.U8 desc[UR16][R12.64], R19 ;  /* 0x000000130c001986 */ /* 0x0005e2000c101110 */
[----:B------:R-:W-:Y:S01]  /*5e70*/  IMAD R62, R62, UR6, RZ ;  /* 0x000000063e3e7c24 */ /* 0x000fe2000f8e02ff */
[C---:B------:R-:W-:Y:S01]  /*5e80*/  ISETP.LT.AND P5, PT, R60.reuse, UR7, !P0 ;  /* 0x000000073c007c0c */ /* 0x040fe2000c7a1270 */
[----:B------:R-:W-:Y:S01]  /*5e90*/  IMAD R60, R60, UR6, RZ ;  /* 0x000000063c3c7c24 */ /* 0x000fe2000f8e02ff */
[----:B------:R-:W-:Y:S01]  /*5ea0*/  PRMT R25, R6, 0x7772, RZ ;  /* 0x0000777206197816 */ /* 0x000fe200000000ff */
[----:B0-----:R-:W-:Y:S01]  /*5eb0*/  IMAD R15, R64, UR6, RZ ;  /* 0x00000006400f7c24 */ /* 0x001fe2000f8e02ff */
[----:B------:R-:W-:-:S02]  /*5ec0*/  IADD3 R10, P2, R62, R32, RZ ;  /* 0x000000203e0a7210 */ /* 0x000fc40007f5e0ff */
[-C--:B-1----:R-:W-:Y:S01]  /*5ed0*/  IADD3 R8, P1, R61, R32.reuse, RZ ;  /* 0x000000203d087210 */ /* 0x082fe20007f3e0ff */
[----:B------:R-:W-:Y:S01]  /*5ee0*/  IMAD R17, R65, UR6, RZ ;  /* 0x0000000641117c24 */ /* 0x000fe2000f8e02ff */
[----:B------:R-:W-:Y:S02]  /*5ef0*/  IADD3 R2, P6, R60, R32, RZ ;  /* 0x000000203c027210 */ /* 0x000fe40007fde0ff */
[----:B------:R-:W-:Y:S02]  /*5f00*/  LEA.HI.X.SX32 R9, R61, R66, 0x1, P1 ;  /* 0x000000423d097211 */ /* 0x000fe400008f0eff */
[----:B------:R-:W-:Y:S02]  /*5f10*/  IADD3 R14, P1, R15, R32, RZ ;  /* 0x000000200f0e7210 */ /* 0x000fe40007f3e0ff */
[----:B------:R-:W-:Y:S02]  /*5f20*/  LEA.HI.X.SX32 R11, R62, R66, 0x1, P2 ;  /* 0x000000423e0b7211 */ /* 0x000fe400010f0eff */
[----:B------:R-:W-:-:S02]  /*5f30*/  ISETP.LT.AND P2, PT, R63, UR7, !P0 ;  /* 0x000000073f007c0c */ /* 0x000fc4000c741270 */
[-C--:B------:R-:W-:Y:S02]  /*5f40*/  LEA.HI.X.SX32 R15, R15, R66.reuse, 0x1, P1 ;  /* 0x000000420f0f7211 */ /* 0x080fe400008f0eff */
[----:B------:R-:W-:Y:S02]  /*5f50*/  ISETP.LT.AND P1, PT, R64, UR7, !P0 ;  /* 0x0000000740007c0c */ /* 0x000fe4000c721270 */
[----:B------:R-:W-:Y:S02]  /*5f60*/  ISETP.LT.AND P0, PT, R65, UR7, !P0 ;  /* 0x0000000741007c0c */ /* 0x000fe4000c701270 */
[----:B------:R-:W-:Y:S02]  /*5f70*/  LEA.HI.X.SX32 R3, R60, R66, 0x1, P6 ;  /* 0x000000423c037211 */ /* 0x000fe400030f0eff */
[----:B--2---:R-:W-:Y:S02]  /*5f80*/  IADD3 R12, P6, R0, R32, RZ ;  /* 0x00000020000c7210 */ /* 0x004fe40007fde0ff */
[----:B------:R-:W-:Y:S01]  /*5f90*/  PRMT R23, R7, 0x7772, RZ ;  /* 0x0000777207177816 */ /* 0x000fe200000000ff */
[----:B------:R0:W-:Y:S01]  /*5fa0*/  @P5 STG.E.U8 desc[UR16][R2.64], R25 ;  /* 0x0000001902005986 */ /* 0x0001e2000c101110 */
[----:B------:R-:W-:-:S02]  /*5fb0*/  PRMT R21, R4, 0x7773, RZ ;  /* 0x0000777304157816 */ /* 0x000fc400000000ff */
[----:B------:R-:W-:Y:S01]  /*5fc0*/  LEA.HI.X.SX32 R13, R0, R66, 0x1, P6 ;  /* 0x00000042000d7211 */ /* 0x000fe200030f0eff */
[----:B------:R0:W-:Y:S01]  /*5fd0*/  @P4 STG.E.U8 desc[UR16][R8.64], R23 ;  /* 0x0000001708004986 */ /* 0x0001e2000c101110 */
[----:B------:R-:W-:Y:S02]  /*5fe0*/  PRMT R19, R5, 0x7773, RZ ;  /* 0x0000777305137816 */ /* 0x000fe400000000ff */
[----:B------:R-:W-:Y:S01]  /*5ff0*/  PRMT R5, R6, 0x7773, RZ ;  /* 0x0000777306057816 */ /* 0x000fe200000000ff */
[----:B------:R0:W-:Y:S01]  /*6000*/  @P3 STG.E.U8 desc[UR16][R10.64], R21 ;  /* 0x000000150a003986 */ /* 0x0001e2000c101110 */
[----:B------:R-:W-:Y:S02]  /*6010*/  IADD3 R16, P6, R17, R32, RZ ;  /* 0x0000002011107210 */ /* 0x000fe40007fde0ff */
[----:B------:R-:W-:Y:S01]  /*6020*/  PRMT R7, R7, 0x7773, RZ ;  /* 0x0000777307077816 */ /* 0x000fe200000000ff */
[----:B------:R0:W-:Y:S01]  /*6030*/  @P2 STG.E.U8 desc[UR16][R12.64], R19 ;  /* 0x000000130c002986 */ /* 0x0001e2000c101110 */
[----:B------:R-:W-:-:S03]  /*6040*/  LEA.HI.X.SX32 R17, R17, R66, 0x1, P6 ;  /* 0x0000004211117211 */ /* 0x000fc600030f0eff */
[----:B------:R0:W-:Y:S01]  /*6050*/  @P1 STG.E.U8 desc[UR16][R14.64], R5 ;  /* 0x000000050e001986 */ /* 0x0001e2000c101110 */
[----:B------:R-:W-:Y:S05]  /*6060*/  @!P0 EXIT ;  /* 0x000000000000894d */ /* 0x000fea0003800000 */
[----:B------:R-:W-:Y:S01]  /*6070*/  STG.E.U8 desc[UR16][R16.64], R7 ;  /* 0x0000000710007986 */ /* 0x000fe2000c101110 */
[----:B------:R-:W-:Y:S05]  /*6080*/  EXIT ;  /* 0x000000000000794d */ /* 0x000fea0003800000 */
.L_x_3:
[----:B------:R-:W-:-:S00]  /*6090*/  BRA `(.L_x_3) ;  /* 0xfffffffc00fc7947 */ /* 0x000fc0000383ffff */
[----:B------:R-:W-:-:S00]  /*60a0*/  NOP ;  /* 0x0000000000007918 */ /* 0x000fc00000000000 */
        /* <DEDUP_REMOVED lines=13> */
.L_x_4:


//--------------------- .nv.shared.matmul_kernel  --------------------------
	.section	.nv.shared.matmul_kernel,"aw",@nobits
	.sectionflags	@""
	.align	16
	.zero		1024


//--------------------- .nv.shared.reserved.0     --------------------------
	.section	.nv.shared.reserved.0,"aw",@nobits
	.weak		__nv_reservedSMEM_offset_0_alias
	.size		__nv_reservedSMEM_offset_0_alias, 0, 0
	.other		__nv_reservedSMEM_offset_0_alias,@"STO_CUDA_RESERVED_SHARED STV_DEFAULT"
__nv_reservedSMEM_offset_0_alias:
	.zero		0


//--------------------- .nv.constant0.matmul_kernel --------------------------
	.section	.nv.constant0.matmul_kernel,"a",@progbits
	.sectionflags	@""
	.align	4
.nv.constant0.matmul_kernel:
	.zero		608


//--------------------- SYMBOLS --------------------------

	.type		.nv.reservedSmem.offset0,@object
	.size		.nv.reservedSmem.offset0,0x4
